	.target	sm_90a

	.elftype	@"ET_EXEC"


//--------------------- .note.nv.tkinfo           --------------------------
	.section	.note.nv.tkinfo,"",@"SHT_NOTE"
	.sectionflags	@"SHF_NOTE_NV_TKINFO"
	.tkinfo
        /*0018*/ 	.word	0x00000002
        /*0030*/ 	.string	""
        /*0030*/ 	.string	"ptxas"
        /*0030*/ 	.string	"Cuda compilation tools, release 13.0, V13.0.88"
        /*0030*/ 	.string	"Build cuda_13.0.r13.0/compiler.36424714_0"
        /*0030*/ 	.string	"-arch sm_90a -m 64 "



//--------------------- .note.nv.cuinfo           --------------------------
	.section	.note.nv.cuinfo,"",@"SHT_NOTE"
	.sectionflags	@"SHF_NOTE_NV_CUINFO"
        /*0018*/ 	.short	0x0002
        /*001a*/ 	.short	0x005a
        /*001c*/ 	.short	0x0082
	.zero		2


//--------------------- .nv.info                  --------------------------
	.section	.nv.info,"",@"SHT_CUDA_INFO"
	.align	4


	//----- nvinfo : EIATTR_REGCOUNT
	.align		4
        /*0000*/ 	.byte	0x04, 0x2f
        /*0002*/ 	.short	(.L_15 - .L_14)
	.align		4
.L_14:
        /*0004*/ 	.word	index@(_ZN7cutlass13device_kernelINS_4gemm6kernel13GemmUniversalIN4cute5tupleIJiiiiEEENS1_10collective13CollectiveMmaINS1_34MainloopSm90TmaGmmaWarpSpecializedILi3ENS5_IJNS4_1CILi2EEENSA_ILi1EEESC_EEENS1_35KernelTmaWarpSpecializedCooperativeEEENS5_IJNSA_ILi256EEENSA_ILi64EEENSA_ILi128EEEEEEaNS5_IJlSC_lEEEaSK_NS4_8TiledMMAINS4_8MMA_AtomIJNS4_4SM904GMMA26MMA_64x64x32_S32S8S8_SS_TNEEEENS4_6LayoutISD_NS5_IJSC_NSA_ILi0EEESS_EEEEENS5_IJNS4_10UnderscoreESV_SV_EEEEENS4_13SM90_TMA_LOADENS4_14ComposedLayoutINS4_7SwizzleILi3ELi4ELi3EEENS4_18smem_ptr_flag_bitsILi8EEENSR_INS5_IJNSA_ILi8EEESI_EEENS5_IJSI_SC_EEEEEEEvNS4_8identityENS4_23SM90_TMA_LOAD_MULTICASTES18_vS19_EENS_8epilogue10collective6detail29Sm90TmaWarpSpecializedAdapterINS1D_15DefaultEpilogueIaSK_SK_NS1C_6thread17LinearCombinationIaLi1EiiLNS1H_9ScaleType4KindE0ELNS_15FloatRoundStyleE2EaEENS1_15EpilogueDefaultEEEEEvvEEEEvNT_6ParamsE)
        /*0008*/ 	.word	0x000000a8


	//----- nvinfo : EIATTR_FRAME_SIZE
	.align		4
.L_15:
        /*000c*/ 	.byte	0x04, 0x11
        /*000e*/ 	.short	(.L_17 - .L_16)
	.align		4
.L_16:
        /*0010*/ 	.word	index@(_ZN7cutlass13device_kernelINS_4gemm6kernel13GemmUniversalIN4cute5tupleIJiiiiEEENS1_10collective13CollectiveMmaINS1_34MainloopSm90TmaGmmaWarpSpecializedILi3ENS5_IJNS4_1CILi2EEENSA_ILi1EEESC_EEENS1_35KernelTmaWarpSpecializedCooperativeEEENS5_IJNSA_ILi256EEENSA_ILi64EEENSA_ILi128EEEEEEaNS5_IJlSC_lEEEaSK_NS4_8TiledMMAINS4_8MMA_AtomIJNS4_4SM904GMMA26MMA_64x64x32_S32S8S8_SS_TNEEEENS4_6LayoutISD_NS5_IJSC_NSA_ILi0EEESS_EEEEENS5_IJNS4_10UnderscoreESV_SV_EEEEENS4_13SM90_TMA_LOADENS4_14ComposedLayoutINS4_7SwizzleILi3ELi4ELi3EEENS4_18smem_ptr_flag_bitsILi8EEENSR_INS5_IJNSA_ILi8EEESI_EEENS5_IJSI_SC_EEEEEEEvNS4_8identityENS4_23SM90_TMA_LOAD_MULTICASTES18_vS19_EENS_8epilogue10collective6detail29Sm90TmaWarpSpecializedAdapterINS1D_15DefaultEpilogueIaSK_SK_NS1C_6thread17LinearCombinationIaLi1EiiLNS1H_9ScaleType4KindE0ELNS_15FloatRoundStyleE2EaEENS1_15EpilogueDefaultEEEEEvvEEEEvNT_6ParamsE)
        /*0014*/ 	.word	0x00000000


	//----- nvinfo : EIATTR_MIN_STACK_SIZE
	.align		4
.L_17:
        /*0018*/ 	.byte	0x04, 0x12
        /*001a*/ 	.short	(.L_19 - .L_18)
	.align		4
.L_18:
        /*001c*/ 	.word	index@(_ZN7cutlass13device_kernelINS_4gemm6kernel13GemmUniversalIN4cute5tupleIJiiiiEEENS1_10collective13CollectiveMmaINS1_34MainloopSm90TmaGmmaWarpSpecializedILi3ENS5_IJNS4_1CILi2EEENSA_ILi1EEESC_EEENS1_35KernelTmaWarpSpecializedCooperativeEEENS5_IJNSA_ILi256EEENSA_ILi64EEENSA_ILi128EEEEEEaNS5_IJlSC_lEEEaSK_NS4_8TiledMMAINS4_8MMA_AtomIJNS4_4SM904GMMA26MMA_64x64x32_S32S8S8_SS_TNEEEENS4_6LayoutISD_NS5_IJSC_NSA_ILi0EEESS_EEEEENS5_IJNS4_10UnderscoreESV_SV_EEEEENS4_13SM90_TMA_LOADENS4_14ComposedLayoutINS4_7SwizzleILi3ELi4ELi3EEENS4_18smem_ptr_flag_bitsILi8EEENSR_INS5_IJNSA_ILi8EEESI_EEENS5_IJSI_SC_EEEEEEEvNS4_8identityENS4_23SM90_TMA_LOAD_MULTICASTES18_vS19_EENS_8epilogue10collective6detail29Sm90TmaWarpSpecializedAdapterINS1D_15DefaultEpilogueIaSK_SK_NS1C_6thread17LinearCombinationIaLi1EiiLNS1H_9ScaleType4KindE0ELNS_15FloatRoundStyleE2EaEENS1_15EpilogueDefaultEEEEEvvEEEEvNT_6ParamsE)
        /*0020*/ 	.word	0x00000000
.L_19:


//--------------------- .nv.compat                --------------------------
	.section	.nv.compat,"",@"SHT_CUDA_COMPAT_INFO"
	.align	4
        /*0000*/ 	.byte	0x02, 0x09, 0x01, 0x00, 0x02, 0x02, 0x04, 0x00, 0x02, 0x05, 0x05, 0x00, 0x03, 0x07, 0x01, 0x01
        /*0010*/ 	.byte	0x02, 0x03, 0x01, 0x00, 0x02, 0x06, 0x01, 0x00, 0x04, 0x0b, 0x08, 0x00, 0x00, 0x00, 0x00, 0x00
        /*0020*/ 	.byte	0x00, 0x00, 0x00, 0x00


//--------------------- .nv.info._ZN7cutlass13device_kernelINS_4gemm6kernel13GemmUniversalIN4cute5tupleIJiiiiEEENS1_10collective13CollectiveMmaINS1_34MainloopSm90TmaGmmaWarpSpecializedILi3ENS5_IJNS4_1CILi2EEENSA_ILi1EEESC_EEENS1_35KernelTmaWarpSpecializedCooperativeEEENS5_IJNSA_ILi256EEENSA_ILi64EEENSA_ILi128EEEEEEaNS5_IJlSC_lEEEaSK_NS4_8TiledMMAINS4_8MMA_AtomIJNS4_4SM904GMMA26MMA_64x64x32_S32S8S8_SS_TNEEEENS4_6LayoutISD_NS5_IJSC_NSA_ILi0EEESS_EEEEENS5_IJNS4_10UnderscoreESV_SV_EEEEENS4_13SM90_TMA_LOADENS4_14ComposedLayoutINS4_7SwizzleILi3ELi4ELi3EEENS4_18smem_ptr_flag_bitsILi8EEENSR_INS5_IJNSA_ILi8EEESI_EEENS5_IJSI_SC_EEEEEEEvNS4_8identityENS4_23SM90_TMA_LOAD_MULTICASTES18_vS19_EENS_8epilogue10collective6detail29Sm90TmaWarpSpecializedAdapterINS1D_15DefaultEpilogueIaSK_SK_NS1C_6thread17LinearCombinationIaLi1EiiLNS1H_9ScaleType4KindE0ELNS_15FloatRoundStyleE2EaEENS1_15EpilogueDefaultEEEEEvvEEEEvNT_6ParamsE --------------------------
	.section	.nv.info._ZN7cutlass13device_kernelINS_4gemm6kernel13GemmUniversalIN4cute5tupleIJiiiiEEENS1_10collective13CollectiveMmaINS1_34MainloopSm90TmaGmmaWarpSpecializedILi3ENS5_IJNS4_1CILi2EEENSA_ILi1EEESC_EEENS1_35KernelTmaWarpSpecializedCooperativeEEENS5_IJNSA_ILi256EEENSA_ILi64EEENSA_ILi128EEEEEEaNS5_IJlSC_lEEEaSK_NS4_8TiledMMAINS4_8MMA_AtomIJNS4_4SM904GMMA26MMA_64x64x32_S32S8S8_SS_TNEEEENS4_6LayoutISD_NS5_IJSC_NSA_ILi0EEESS_EEEEENS5_IJNS4_10UnderscoreESV_SV_EEEEENS4_13SM90_TMA_LOADENS4_14ComposedLayoutINS4_7SwizzleILi3ELi4ELi3EEENS4_18smem_ptr_flag_bitsILi8EEENSR_INS5_IJNSA_ILi8EEESI_EEENS5_IJSI_SC_EEEEEEEvNS4_8identityENS4_23SM90_TMA_LOAD_MULTICASTES18_vS19_EENS_8epilogue10collective6detail29Sm90TmaWarpSpecializedAdapterINS1D_15DefaultEpilogueIaSK_SK_NS1C_6thread17LinearCombinationIaLi1EiiLNS1H_9ScaleType4KindE0ELNS_15FloatRoundStyleE2EaEENS1_15EpilogueDefaultEEEEEvvEEEEvNT_6ParamsE,"",@"SHT_CUDA_INFO"
	.sectionflags	@""
	.align	4


	//----- nvinfo : EIATTR_CUDA_API_VERSION
	.align		4
        /*0000*/ 	.byte	0x04, 0x37
        /*0002*/ 	.short	(.L_21 - .L_20)
.L_20:
        /*0004*/ 	.word	0x00000082


	//----- nvinfo : EIATTR_KPARAM_INFO
	.align		4
.L_21:
        /*0008*/ 	.byte	0x04, 0x17
        /*000a*/ 	.short	(.L_23 - .L_22)
.L_22:
        /*000c*/ 	.word	0x00000000
        /*0010*/ 	.short	0x0000
        /*0012*/ 	.short	0x0070
        /*0014*/ 	.byte	0x00, 0xf0, 0x01, 0x10


	//----- nvinfo : EIATTR_SPARSE_MMA_MASK
	.align		4
.L_23:
        /*0018*/ 	.byte	0x03, 0x50
        /*001a*/ 	.short	0x0000


	//----- nvinfo : EIATTR_MAXREG_COUNT
	.align		4
        /*001c*/ 	.byte	0x03, 0x1b
        /*001e*/ 	.short	0x00a8


	//----- nvinfo : EIATTR_NUM_BARRIERS
	.align		4
        /*0020*/ 	.byte	0x02, 0x4c
        /*0022*/ 	.byte	0x01
	.zero		1


	//----- nvinfo : EIATTR_EXTERNS
	.align		4
        /*0024*/ 	.byte	0x04, 0x0f
        /*0026*/ 	.short	(.L_25 - .L_24)


	//   ....[0]....
	.align		4
.L_24:
        /*0028*/ 	.word	index@(__assertfail)


	//----- nvinfo : EIATTR_MERCURY_ISA_VERSION
	.align		4
.L_25:
        /*002c*/ 	.byte	0x03, 0x5f
        /*002e*/ 	.short	0x0101


	//----- nvinfo : EIATTR_INT_WARP_WIDE_INSTR_OFFSETS
	.align		4
        /*0030*/ 	.byte	0x04, 0x31
        /*0032*/ 	.short	(.L_27 - .L_26)


	//   ....[0]....
.L_26:
        /*0034*/ 	.word	0x00000460


	//   ....[1]....
        /*0038*/ 	.word	0x00000490


	//   ....[2]....
        /*003c*/ 	.word	0x00000650


	//----- nvinfo : EIATTR_COOP_GROUP_MASK_REGIDS
	.align		4
.L_27:
        /*0040*/ 	.byte	0x04, 0x29
        /*0042*/ 	.short	(.L_29 - .L_28)


	//   ....[0]....
.L_28:
        /*0044*/ 	.word	0xffffffff


	//   ....[1]....
        /*0048*/ 	.word	0xffffffff


	//   ....[2]....
        /*004c*/ 	.word	0xffffffff


	//   ....[3]....
        /*0050*/ 	.word	0xffffffff


	//   ....[4]....
        /*0054*/ 	.word	0xffffffff


	//   ....[5]....
        /*0058*/ 	.word	0xffffffff


	//----- nvinfo : EIATTR_COOP_GROUP_INSTR_OFFSETS
	.align		4
.L_29:
        /*005c*/ 	.byte	0x04, 0x28
        /*005e*/ 	.short	(.L_31 - .L_30)


	//   ....[0]....
.L_30:
        /*0060*/ 	.word	0x00000060


	//   ....[1]....
        /*0064*/ 	.word	0x00000070


	//   ....[2]....
        /*0068*/ 	.word	0x00000130


	//   ....[3]....
        /*006c*/ 	.word	0x000002b0


	//   ....[4]....
        /*0070*/ 	.word	0x000007d0


	//   ....[5]....
        /*0074*/ 	.word	0x00001200


	//----- nvinfo : EIATTR_REG_RECONFIG
	.align		4
.L_31:
        /*0078*/ 	.byte	0x01, 0x54
	.zero		2


	//----- nvinfo : EIATTR_SYSCALL_OFFSETS
	.align		4
        /*007c*/ 	.byte	0x04, 0x46
        /*007e*/ 	.short	(.L_33 - .L_32)


	//   ....[0]....
.L_32:
        /*0080*/ 	.word	0x000013d0


	//----- nvinfo : EIATTR_MBARRIER_INSTR_OFFSETS
	.align		4
.L_33:
        /*0084*/ 	.byte	0x04, 0x39
        /*0086*/ 	.short	(.L_35 - .L_34)


	//   ....[0]....
.L_34:
        /*0088*/ 	.word	0x00000230
        /*008c*/ 	.word	0x000000ff
        /*0090*/ 	.word	0x00000000
        /*0094*/ 	.short	0x0100
        /*0096*/ 	.byte	0x08
	.zero		1


	//   ....[1]....
        /*0098*/ 	.word	0x00000240
        /*009c*/ 	.word	0x000000ff
        /*00a0*/ 	.word	0x00000018
        /*00a4*/ 	.short	0x0100
        /*00a6*/ 	.byte	0x08
	.zero		1


	//   ....[2]....
        /*00a8*/ 	.word	0x00000250
        /*00ac*/ 	.word	0x000000ff
        /*00b0*/ 	.word	0x00000008
        /*00b4*/ 	.short	0x0100
        /*00b6*/ 	.byte	0x08
	.zero		1


	//   ....[3]....
        /*00b8*/ 	.word	0x00000260
        /*00bc*/ 	.word	0x000000ff
        /*00c0*/ 	.word	0x00000020
        /*00c4*/ 	.short	0x0100
        /*00c6*/ 	.byte	0x08
	.zero		1


	//   ....[4]....
        /*00c8*/ 	.word	0x00000270
        /*00cc*/ 	.word	0x000000ff
        /*00d0*/ 	.word	0x00000010
        /*00d4*/ 	.short	0x0100
        /*00d6*/ 	.byte	0x08
	.zero		1


	//   ....[5]....
        /*00d8*/ 	.word	0x00000280
        /*00dc*/ 	.word	0x000000ff
        /*00e0*/ 	.word	0x00000028
        /*00e4*/ 	.short	0x0100
        /*00e6*/ 	.byte	0x08
	.zero		1


	//   ....[6]....
        /*00e8*/ 	.word	0x000006d0
        /*00ec*/ 	.word	0x000000ff
        /*00f0*/ 	.word	0x00000040
        /*00f4*/ 	.short	0x0100
        /*00f6*/ 	.byte	0x06
	.zero		1


	//   ....[7]....
        /*00f8*/ 	.word	0x00000760
        /*00fc*/ 	.word	0x000000ff
        /*0100*/ 	.word	0x00000048
        /*0104*/ 	.short	0x0100
        /*0106*/ 	.byte	0x06
	.zero		1


	//   ....[8]....
        /*0108*/ 	.word	0x000014a0
        /*010c*/ 	.word	0x00000003
        /*0110*/ 	.word	0x00000000
        /*0114*/ 	.short	0x010a
        /*0116*/ 	.byte	0x3f
	.zero		1


	//   ....[9]....
        /*0118*/ 	.word	0x000014e0
        /*011c*/ 	.word	0x00000003
        /*0120*/ 	.word	0x00000000
        /*0124*/ 	.short	0x010a
        /*0126*/ 	.byte	0x3f
	.zero		1


	//   ....[10]....
        /*0128*/ 	.word	0x00001a20
        /*012c*/ 	.word	0x00000005
        /*0130*/ 	.word	0x00000000
        /*0134*/ 	.short	0x010a
        /*0136*/ 	.byte	0x3f
	.zero		1


	//   ....[11]....
        /*0138*/ 	.word	0x00001a60
        /*013c*/ 	.word	0x00000005
        /*0140*/ 	.word	0x00000000
        /*0144*/ 	.short	0x010a
        /*0146*/ 	.byte	0x3f
	.zero		1


	//   ....[12]....
        /*0148*/ 	.word	0x00001e40
        /*014c*/ 	.word	0x00000005
        /*0150*/ 	.word	0x00000000
        /*0154*/ 	.short	0x0101
        /*0156*/ 	.byte	0x3f
	.zero		1


	//   ....[13]....
        /*0158*/ 	.word	0x00002060
        /*015c*/ 	.word	0x00000003
        /*0160*/ 	.word	0x00000000
        /*0164*/ 	.short	0x0101
        /*0166*/ 	.byte	0x3f
	.zero		1


	//   ....[14]....
        /*0168*/ 	.word	0x000066c0
        /*016c*/ 	.word	0x00000017
        /*0170*/ 	.word	0x00000018
        /*0174*/ 	.short	0x010a
        /*0176*/ 	.byte	0x3f
	.zero		1


	//   ....[15]....
        /*0178*/ 	.word	0x00006a30
        /*017c*/ 	.word	0x00000003
        /*0180*/ 	.word	0x00000048
        /*0184*/ 	.short	0x0101
        /*0186*/ 	.byte	0x3f
	.zero		1


	//   ....[16]....
        /*0188*/ 	.word	0x00007190
        /*018c*/ 	.word	0x00000007
        /*0190*/ 	.word	0x00000000
        /*0194*/ 	.short	0x010a
        /*0196*/ 	.byte	0x3f
	.zero		1


	//   ....[17]....
        /*0198*/ 	.word	0x00007210
        /*019c*/ 	.word	0x00000006
        /*01a0*/ 	.word	0x00000000
        /*01a4*/ 	.short	0x010a
        /*01a6*/ 	.byte	0x3f
	.zero		1


	//   ....[18]....
        /*01a8*/ 	.word	0x000072a0
        /*01ac*/ 	.word	0x00000003
        /*01b0*/ 	.word	0x00000000
        /*01b4*/ 	.short	0x010a
        /*01b6*/ 	.byte	0x3f
	.zero		1


	//   ....[19]....
        /*01b8*/ 	.word	0x00007300
        /*01bc*/ 	.word	0x00000003
        /*01c0*/ 	.word	0x00000000
        /*01c4*/ 	.short	0x010a
        /*01c6*/ 	.byte	0x3f
	.zero		1


	//   ....[20]....
        /*01c8*/ 	.word	0x00007350
        /*01cc*/ 	.word	0x00000005
        /*01d0*/ 	.word	0x00000000
        /*01d4*/ 	.short	0x010a
        /*01d6*/ 	.byte	0x3f
	.zero		1


	//   ....[21]....
        /*01d8*/ 	.word	0x00007420
        /*01dc*/ 	.word	0x00000017
        /*01e0*/ 	.word	0x00000018
        /*01e4*/ 	.short	0x010a
        /*01e6*/ 	.byte	0x3f
	.zero		1


	//   ....[22]....
        /*01e8*/ 	.word	0x000074f0
        /*01ec*/ 	.word	0x00000007
        /*01f0*/ 	.word	0x00000000
        /*01f4*/ 	.short	0x010a
        /*01f6*/ 	.byte	0x3f
	.zero		1


	//   ....[23]....
        /*01f8*/ 	.word	0x00007540
        /*01fc*/ 	.word	0x00000006
        /*0200*/ 	.word	0x00000000
        /*0204*/ 	.short	0x010a
        /*0206*/ 	.byte	0x3f
	.zero		1


	//----- nvinfo : EIATTR_NUM_MBARRIERS
	.align		4
.L_35:
        /*0208*/ 	.byte	0x03, 0x38
        /*020a*/ 	.short	0x0008


	//----- nvinfo : EIATTR_EXIT_INSTR_OFFSETS
	.align		4
        /*020c*/ 	.byte	0x04, 0x1c
        /*020e*/ 	.short	(.L_37 - .L_36)


	//   ....[0]....
.L_36:
        /*0210*/ 	.word	0x00000930


	//   ....[1]....
        /*0214*/ 	.word	0x00001140


	//   ....[2]....
        /*0218*/ 	.word	0x00005dc0


	//   ....[3]....
        /*021c*/ 	.word	0x00006320


	//   ....[4]....
        /*0220*/ 	.word	0x000072f0


	//----- nvinfo : EIATTR_MAX_THREADS
	.align		4
.L_37:
        /*0224*/ 	.byte	0x04, 0x05
        /*0226*/ 	.short	(.L_39 - .L_38)
.L_38:
        /*0228*/ 	.word	0x00000180
        /*022c*/ 	.word	0x00000001
        /*0230*/ 	.word	0x00000001


	//----- nvinfo : EIATTR_CRS_STACK_SIZE
	.align		4
.L_39:
        /*0234*/ 	.byte	0x04, 0x1e
        /*0236*/ 	.short	(.L_41 - .L_40)
.L_40:
        /*0238*/ 	.word	0x00000000


	//----- nvinfo : EIATTR_CBANK_PARAM_SIZE
	.align		4
.L_41:
        /*023c*/ 	.byte	0x03, 0x19
        /*023e*/ 	.short	0x0470


	//----- nvinfo : EIATTR_PARAM_CBANK
	.align		4
        /*0240*/ 	.byte	0x04, 0x0a
        /*0242*/ 	.short	(.L_43 - .L_42)
	.align		4
.L_42:
        /*0244*/ 	.word	index@(.nv.constant0._ZN7cutlass13device_kernelINS_4gemm6kernel13GemmUniversalIN4cute5tupleIJiiiiEEENS1_10collective13CollectiveMmaINS1_34MainloopSm90TmaGmmaWarpSpecializedILi3ENS5_IJNS4_1CILi2EEENSA_ILi1EEESC_EEENS1_35KernelTmaWarpSpecializedCooperativeEEENS5_IJNSA_ILi256EEENSA_ILi64EEENSA_ILi128EEEEEEaNS5_IJlSC_lEEEaSK_NS4_8TiledMMAINS4_8MMA_AtomIJNS4_4SM904GMMA26MMA_64x64x32_S32S8S8_SS_TNEEEENS4_6LayoutISD_NS5_IJSC_NSA_ILi0EEESS_EEEEENS5_IJNS4_10UnderscoreESV_SV_EEEEENS4_13SM90_TMA_LOADENS4_14ComposedLayoutINS4_7SwizzleILi3ELi4ELi3EEENS4_18smem_ptr_flag_bitsILi8EEENSR_INS5_IJNSA_ILi8EEESI_EEENS5_IJSI_SC_EEEEEEEvNS4_8identityENS4_23SM90_TMA_LOAD_MULTICASTES18_vS19_EENS_8epilogue10collective6detail29Sm90TmaWarpSpecializedAdapterINS1D_15DefaultEpilogueIaSK_SK_NS1C_6thread17LinearCombinationIaLi1EiiLNS1H_9ScaleType4KindE0ELNS_15FloatRoundStyleE2EaEENS1_15EpilogueDefaultEEEEEvvEEEEvNT_6ParamsE)
        /*0248*/ 	.short	0x0210
        /*024a*/ 	.short	0x0470


	//----- nvinfo : EIATTR_SW_WAR
	.align		4
.L_43:
        /*024c*/ 	.byte	0x04, 0x36
        /*024e*/ 	.short	(.L_45 - .L_44)
.L_44:
        /*0250*/ 	.word	0x00000008
.L_45:


//--------------------- .nv.callgraph             --------------------------
	.section	.nv.callgraph,"",@"SHT_CUDA_CALLGRAPH"
	.align	4
	.sectionentsize	8
	.align		4
        /*0000*/ 	.word	0x00000000
	.align		4
        /*0004*/ 	.word	0xffffffff
	.align		4
        /*0008*/ 	.word	index@(_ZN7cutlass13device_kernelINS_4gemm6kernel13GemmUniversalIN4cute5tupleIJiiiiEEENS1_10collective13CollectiveMmaINS1_34MainloopSm90TmaGmmaWarpSpecializedILi3ENS5_IJNS4_1CILi2EEENSA_ILi1EEESC_EEENS1_35KernelTmaWarpSpecializedCooperativeEEENS5_IJNSA_ILi256EEENSA_ILi64EEENSA_ILi128EEEEEEaNS5_IJlSC_lEEEaSK_NS4_8TiledMMAINS4_8MMA_AtomIJNS4_4SM904GMMA26MMA_64x64x32_S32S8S8_SS_TNEEEENS4_6LayoutISD_NS5_IJSC_NSA_ILi0EEESS_EEEEENS5_IJNS4_10UnderscoreESV_SV_EEEEENS4_13SM90_TMA_LOADENS4_14ComposedLayoutINS4_7SwizzleILi3ELi4ELi3EEENS4_18smem_ptr_flag_bitsILi8EEENSR_INS5_IJNSA_ILi8EEESI_EEENS5_IJSI_SC_EEEEEEEvNS4_8identityENS4_23SM90_TMA_LOAD_MULTICASTES18_vS19_EENS_8epilogue10collective6detail29Sm90TmaWarpSpecializedAdapterINS1D_15DefaultEpilogueIaSK_SK_NS1C_6thread17LinearCombinationIaLi1EiiLNS1H_9ScaleType4KindE0ELNS_15FloatRoundStyleE2EaEENS1_15EpilogueDefaultEEEEEvvEEEEvNT_6ParamsE)
	.align		4
        /*000c*/ 	.word	index@(__assertfail)
	.align		4
        /*0010*/ 	.word	0x00000000
	.align		4
        /*0014*/ 	.word	0xfffffffe
	.align		4
        /*0018*/ 	.word	0x00000000
	.align		4
        /*001c*/ 	.word	0xfffffffd
	.align		4
        /*0020*/ 	.word	0x00000000
	.align		4
        /*0024*/ 	.word	0xfffffffc


//--------------------- .nv.constant4             --------------------------
	.section	.nv.constant4,"a",@progbits
	.align	8
	.align		8
.nv.constant4:
        /*0000*/ 	.dword	__assertfail
	.align		8
        /*0008*/ 	.dword	__unnamed_1
	.align		8
        /*0010*/ 	.dword	_ZN39_INTERNAL_ef801f85_4_k_cu_5a855988_70364cuda3std3__45__cpo5beginE
	.align		8
        /*0018*/ 	.dword	_ZN39_INTERNAL_ef801f85_4_k_cu_5a855988_70364cuda3std3__45__cpo3endE
	.align		8
        /*0020*/ 	.dword	_ZN39_INTERNAL_ef801f85_4_k_cu_5a855988_70364cuda3std3__45__cpo6cbeginE
	.align		8
        /*0028*/ 	.dword	_ZN39_INTERNAL_ef801f85_4_k_cu_5a855988_70364cuda3std3__45__cpo4cendE
	.align		8
        /*0030*/ 	.dword	_ZN39_INTERNAL_ef801f85_4_k_cu_5a855988_70364cuda3std3__441_GLOBAL__N__ef801f85_4_k_cu_5a855988_70366ignoreE
	.align		8
        /*0038*/ 	.dword	_ZN39_INTERNAL_ef801f85_4_k_cu_5a855988_70364cuda3std3__419piecewise_constructE
	.align		8
        /*0040*/ 	.dword	_ZN39_INTERNAL_ef801f85_4_k_cu_5a855988_70364cuda3std3__48in_placeE
	.align		8
        /*0048*/ 	.dword	_ZN39_INTERNAL_ef801f85_4_k_cu_5a855988_70364cuda3std6ranges3__45__cpo4swapE
	.align		8
        /*0050*/ 	.dword	_ZN39_INTERNAL_ef801f85_4_k_cu_5a855988_70364cuda3std6ranges3__45__cpo9iter_moveE
	.align		8
        /*0058*/ 	.dword	_ZN39_INTERNAL_ef801f85_4_k_cu_5a855988_70364cute7productE
	.align		8
        /*0060*/ 	.dword	_ZN39_INTERNAL_ef801f85_4_k_cu_5a855988_70364cute1_E
	.align		8
        /*0068*/ 	.dword	$str$22
	.align		8
        /*0070*/ 	.dword	$str$23


//--------------------- .text._ZN7cutlass13device_kernelINS_4gemm6kernel13GemmUniversalIN4cute5tupleIJiiiiEEENS1_10collective13CollectiveMmaINS1_34MainloopSm90TmaGmmaWarpSpecializedILi3ENS5_IJNS4_1CILi2EEENSA_ILi1EEESC_EEENS1_35KernelTmaWarpSpecializedCooperativeEEENS5_IJNSA_ILi256EEENSA_ILi64EEENSA_ILi128EEEEEEaNS5_IJlSC_lEEEaSK_NS4_8TiledMMAINS4_8MMA_AtomIJNS4_4SM904GMMA26MMA_64x64x32_S32S8S8_SS_TNEEEENS4_6LayoutISD_NS5_IJSC_NSA_ILi0EEESS_EEEEENS5_IJNS4_10UnderscoreESV_SV_EEEEENS4_13SM90_TMA_LOADENS4_14ComposedLayoutINS4_7SwizzleILi3ELi4ELi3EEENS4_18smem_ptr_flag_bitsILi8EEENSR_INS5_IJNSA_ILi8EEESI_EEENS5_IJSI_SC_EEEEEEEvNS4_8identityENS4_23SM90_TMA_LOAD_MULTICASTES18_vS19_EENS_8epilogue10collective6detail29Sm90TmaWarpSpecializedAdapterINS1D_15DefaultEpilogueIaSK_SK_NS1C_6thread17LinearCombinationIaLi1EiiLNS1H_9ScaleType4KindE0ELNS_15FloatRoundStyleE2EaEENS1_15EpilogueDefaultEEEEEvvEEEEvNT_6ParamsE --------------------------
	.section	.text._ZN7cutlass13device_kernelINS_4gemm6kernel13GemmUniversalIN4cute5tupleIJiiiiEEENS1_10collective13CollectiveMmaINS1_34MainloopSm90TmaGmmaWarpSpecializedILi3ENS5_IJNS4_1CILi2EEENSA_ILi1EEESC_EEENS1_35KernelTmaWarpSpecializedCooperativeEEENS5_IJNSA_ILi256EEENSA_ILi64EEENSA_ILi128EEEEEEaNS5_IJlSC_lEEEaSK_NS4_8TiledMMAINS4_8MMA_AtomIJNS4_4SM904GMMA26MMA_64x64x32_S32S8S8_SS_TNEEEENS4_6LayoutISD_NS5_IJSC_NSA_ILi0EEESS_EEEEENS5_IJNS4_10UnderscoreESV_SV_EEEEENS4_13SM90_TMA_LOADENS4_14ComposedLayoutINS4_7SwizzleILi3ELi4ELi3EEENS4_18smem_ptr_flag_bitsILi8EEENSR_INS5_IJNSA_ILi8EEESI_EEENS5_IJSI_SC_EEEEEEEvNS4_8identityENS4_23SM90_TMA_LOAD_MULTICASTES18_vS19_EENS_8epilogue10collective6detail29Sm90TmaWarpSpecializedAdapterINS1D_15DefaultEpilogueIaSK_SK_NS1C_6thread17LinearCombinationIaLi1EiiLNS1H_9ScaleType4KindE0ELNS_15FloatRoundStyleE2EaEENS1_15EpilogueDefaultEEEEEvvEEEEvNT_6ParamsE,"ax",@progbits
	.align	128
.text._ZN7cutlass13device_kernelINS_4gemm6kernel13GemmUniversalIN4cute5tupleIJiiiiEEENS1_10collective13CollectiveMmaINS1_34MainloopSm90TmaGmmaWarpSpecializedILi3ENS5_IJNS4_1CILi2EEENSA_ILi1EEESC_EEENS1_35KernelTmaWarpSpecializedCooperativeEEENS5_IJNSA_ILi256EEENSA_ILi64EEENSA_ILi128EEEEEEaNS5_IJlSC_lEEEaSK_NS4_8TiledMMAINS4_8MMA_AtomIJNS4_4SM904GMMA26MMA_64x64x32_S32S8S8_SS_TNEEEENS4_6LayoutISD_NS5_IJSC_NSA_ILi0EEESS_EEEEENS5_IJNS4_10UnderscoreESV_SV_EEEEENS4_13SM90_TMA_LOADENS4_14ComposedLayoutINS4_7SwizzleILi3ELi4ELi3EEENS4_18smem_ptr_flag_bitsILi8EEENSR_INS5_IJNSA_ILi8EEESI_EEENS5_IJSI_SC_EEEEEEEvNS4_8identityENS4_23SM90_TMA_LOAD_MULTICASTES18_vS19_EENS_8epilogue10collective6detail29Sm90TmaWarpSpecializedAdapterINS1D_15DefaultEpilogueIaSK_SK_NS1C_6thread17LinearCombinationIaLi1EiiLNS1H_9ScaleType4KindE0ELNS_15FloatRoundStyleE2EaEENS1_15EpilogueDefaultEEEEEvvEEEEvNT_6ParamsE:
        .type           _ZN7cutlass13device_kernelINS_4gemm6kernel13GemmUniversalIN4cute5tupleIJiiiiEEENS1_10collective13CollectiveMmaINS1_34MainloopSm90TmaGmmaWarpSpecializedILi3ENS5_IJNS4_1CILi2EEENSA_ILi1EEESC_EEENS1_35KernelTmaWarpSpecializedCooperativeEEENS5_IJNSA_ILi256EEENSA_ILi64EEENSA_ILi128EEEEEEaNS5_IJlSC_lEEEaSK_NS4_8TiledMMAINS4_8MMA_AtomIJNS4_4SM904GMMA26MMA_64x64x32_S32S8S8_SS_TNEEEENS4_6LayoutISD_NS5_IJSC_NSA_ILi0EEESS_EEEEENS5_IJNS4_10UnderscoreESV_SV_EEEEENS4_13SM90_TMA_LOADENS4_14ComposedLayoutINS4_7SwizzleILi3ELi4ELi3EEENS4_18smem_ptr_flag_bitsILi8EEENSR_INS5_IJNSA_ILi8EEESI_EEENS5_IJSI_SC_EEEEEEEvNS4_8identityENS4_23SM90_TMA_LOAD_MULTICASTES18_vS19_EENS_8epilogue10collective6detail29Sm90TmaWarpSpecializedAdapterINS1D_15DefaultEpilogueIaSK_SK_NS1C_6thread17LinearCombinationIaLi1EiiLNS1H_9ScaleType4KindE0ELNS_15FloatRoundStyleE2EaEENS1_15EpilogueDefaultEEEEEvvEEEEvNT_6ParamsE,@function
        .size           _ZN7cutlass13device_kernelINS_4gemm6kernel13GemmUniversalIN4cute5tupleIJiiiiEEENS1_10collective13CollectiveMmaINS1_34MainloopSm90TmaGmmaWarpSpecializedILi3ENS5_IJNS4_1CILi2EEENSA_ILi1EEESC_EEENS1_35KernelTmaWarpSpecializedCooperativeEEENS5_IJNSA_ILi256EEENSA_ILi64EEENSA_ILi128EEEEEEaNS5_IJlSC_lEEEaSK_NS4_8TiledMMAINS4_8MMA_AtomIJNS4_4SM904GMMA26MMA_64x64x32_S32S8S8_SS_TNEEEENS4_6LayoutISD_NS5_IJSC_NSA_ILi0EEESS_EEEEENS5_IJNS4_10UnderscoreESV_SV_EEEEENS4_13SM90_TMA_LOADENS4_14ComposedLayoutINS4_7SwizzleILi3ELi4ELi3EEENS4_18smem_ptr_flag_bitsILi8EEENSR_INS5_IJNSA_ILi8EEESI_EEENS5_IJSI_SC_EEEEEEEvNS4_8identityENS4_23SM90_TMA_LOAD_MULTICASTES18_vS19_EENS_8epilogue10collective6detail29Sm90TmaWarpSpecializedAdapterINS1D_15DefaultEpilogueIaSK_SK_NS1C_6thread17LinearCombinationIaLi1EiiLNS1H_9ScaleType4KindE0ELNS_15FloatRoundStyleE2EaEENS1_15EpilogueDefaultEEEEEvvEEEEvNT_6ParamsE,(.L_x_201 - _ZN7cutlass13device_kernelINS_4gemm6kernel13GemmUniversalIN4cute5tupleIJiiiiEEENS1_10collective13CollectiveMmaINS1_34MainloopSm90TmaGmmaWarpSpecializedILi3ENS5_IJNS4_1CILi2EEENSA_ILi1EEESC_EEENS1_35KernelTmaWarpSpecializedCooperativeEEENS5_IJNSA_ILi256EEENSA_ILi64EEENSA_ILi128EEEEEEaNS5_IJlSC_lEEEaSK_NS4_8TiledMMAINS4_8MMA_AtomIJNS4_4SM904GMMA26MMA_64x64x32_S32S8S8_SS_TNEEEENS4_6LayoutISD_NS5_IJSC_NSA_ILi0EEESS_EEEEENS5_IJNS4_10UnderscoreESV_SV_EEEEENS4_13SM90_TMA_LOADENS4_14ComposedLayoutINS4_7SwizzleILi3ELi4ELi3EEENS4_18smem_ptr_flag_bitsILi8EEENSR_INS5_IJNSA_ILi8EEESI_EEENS5_IJSI_SC_EEEEEEEvNS4_8identityENS4_23SM90_TMA_LOAD_MULTICASTES18_vS19_EENS_8epilogue10collective6detail29Sm90TmaWarpSpecializedAdapterINS1D_15DefaultEpilogueIaSK_SK_NS1C_6thread17LinearCombinationIaLi1EiiLNS1H_9ScaleType4KindE0ELNS_15FloatRoundStyleE2EaEENS1_15EpilogueDefaultEEEEEvvEEEEvNT_6ParamsE)
        .other          _ZN7cutlass13device_kernelINS_4gemm6kernel13GemmUniversalIN4cute5tupleIJiiiiEEENS1_10collective13CollectiveMmaINS1_34MainloopSm90TmaGmmaWarpSpecializedILi3ENS5_IJNS4_1CILi2EEENSA_ILi1EEESC_EEENS1_35KernelTmaWarpSpecializedCooperativeEEENS5_IJNSA_ILi256EEENSA_ILi64EEENSA_ILi128EEEEEEaNS5_IJlSC_lEEEaSK_NS4_8TiledMMAINS4_8MMA_AtomIJNS4_4SM904GMMA26MMA_64x64x32_S32S8S8_SS_TNEEEENS4_6LayoutISD_NS5_IJSC_NSA_ILi0EEESS_EEEEENS5_IJNS4_10UnderscoreESV_SV_EEEEENS4_13SM90_TMA_LOADENS4_14ComposedLayoutINS4_7SwizzleILi3ELi4ELi3EEENS4_18smem_ptr_flag_bitsILi8EEENSR_INS5_IJNSA_ILi8EEESI_EEENS5_IJSI_SC_EEEEEEEvNS4_8identityENS4_23SM90_TMA_LOAD_MULTICASTES18_vS19_EENS_8epilogue10collective6detail29Sm90TmaWarpSpecializedAdapterINS1D_15DefaultEpilogueIaSK_SK_NS1C_6thread17LinearCombinationIaLi1EiiLNS1H_9ScaleType4KindE0ELNS_15FloatRoundStyleE2EaEENS1_15EpilogueDefaultEEEEEvvEEEEvNT_6ParamsE,@"STO_CUDA_ENTRY STV_DEFAULT"
_ZN7cutlass13device_kernelINS_4gemm6kernel13GemmUniversalIN4cute5tupleIJiiiiEEENS1_10collective13CollectiveMmaINS1_34MainloopSm90TmaGmmaWarpSpecializedILi3ENS5_IJNS4_1CILi2EEENSA_ILi1EEESC_EEENS1_35KernelTmaWarpSpecializedCooperativeEEENS5_IJNSA_ILi256EEENSA_ILi64EEENSA_ILi128EEEEEEaNS5_IJlSC_lEEEaSK_NS4_8TiledMMAINS4_8MMA_AtomIJNS4_4SM904GMMA26MMA_64x64x32_S32S8S8_SS_TNEEEENS4_6LayoutISD_NS5_IJSC_NSA_ILi0EEESS_EEEEENS5_IJNS4_10UnderscoreESV_SV_EEEEENS4_13SM90_TMA_LOADENS4_14ComposedLayoutINS4_7SwizzleILi3ELi4ELi3EEENS4_18smem_ptr_flag_bitsILi8EEENSR_INS5_IJNSA_ILi8EEESI_EEENS5_IJSI_SC_EEEEEEEvNS4_8identityENS4_23SM90_TMA_LOAD_MULTICASTES18_vS19_EENS_8epilogue10collective6detail29Sm90TmaWarpSpecializedAdapterINS1D_15DefaultEpilogueIaSK_SK_NS1C_6thread17LinearCombinationIaLi1EiiLNS1H_9ScaleType4KindE0ELNS_15FloatRoundStyleE2EaEENS1_15EpilogueDefaultEEEEEvvEEEEvNT_6ParamsE:
[----:B------:R-:W0:Y:S01]  /*0000*/  LDC R1, c[0x0][0x28] ;  /* 0x00000a00ff017b82 */ /* 0x000e220000000800 */
[----:B------:R-:W1:Y:S01]  /*0010*/  S2R R18, SR_TID.X ;  /* 0x0000000000127919 */ /* 0x000e620000002100 */
[----:B------:R-:W-:Y:S01]  /*0020*/  ELECT P0, URZ, PT ;  /* 0x00000000003f782f */ /* 0x000fe20003800000 */
[----:B------:R-:W-:Y:S01]  /*0030*/  BSSY B0, `(.L_x_0) ;  /* 0x000000f000007945 */ /* 0x000fe20003800000 */
[--C-:B-1----:R-:W-:Y:S02]  /*0040*/  SHF.R.U32.HI R0, RZ, 0x5, R18.reuse ;  /* 0x00000005ff007819 */ /* 0x102fe40000011612 */
[----:B------:R-:W-:-:S03]  /*0050*/  SHF.R.U32.HI R3, RZ, 0x7, R18 ;  /* 0x00000007ff037819 */ /* 0x000fc60000011612 */
[----:B------:R-:W1:Y:S04]  /*0060*/  SHFL.IDX PT, R2, R0, RZ, 0x1f ;  /* 0x00001fff00027589 */ /* 0x000e6800000e0000 */
[----:B------:R2:W3:Y:S01]  /*0070*/  SHFL.IDX PT, R5, R3, RZ, 0x1f ;  /* 0x00001fff03057589 */ /* 0x0004e200000e0000 */
[----:B-1----:R-:W-:-:S13]  /*0080*/  ISETP.NE.OR P0, PT, R2, RZ, !P0 ;  /* 0x000000ff0200720c */ /* 0x002fda0004705670 */
[----:B0-23--:R-:W-:Y:S05]  /*0090*/  @P0 BRA `(.L_x_1) ;  /* 0x0000000000200947 */ /* 0x00dfea0003800000 */
[----:B------:R-:W-:Y:S02]  /*00a0*/  ULDC.64 UR4, c[0x0][0x198] ;  /* 0x0000660000047ab9 */ /* 0x000fe40000000a00 */
[----:B------:R-:W-:Y:S02]  /*00b0*/  UIADD3 UR6, UP0, UR4, 0xf0, URZ ;  /* 0x000000f004067890 */ /* 0x000fe4000ff1e03f */
[----:B------:R-:W-:Y:S02]  /*00c0*/  UIADD3 UR4, UP1, UR4, 0x1f0, URZ ;  /* 0x000001f004047890 */ /* 0x000fe4000ff3e03f */
[----:B------:R-:W-:Y:S02]  /*00d0*/  UIADD3.X UR7, URZ, UR5, URZ, UP0, !UPT ;  /* 0x000000053f077290 */ /* 0x000fe400087fe43f */
[----:B------:R-:W-:-:S07]  /*00e0*/  UIADD3.X UR5, URZ, UR5, URZ, UP1, !UPT ;  /* 0x000000053f057290 */ /* 0x000fce0008ffe43f */
[----:B------:R0:W-:Y:S02]  /*00f0*/  UTMACCTL.PF [UR6] ;  /* 0x00000000060079b9 */ /* 0x0001e40008040000 */
[----:B------:R0:W-:Y:S02]  /*0100*/  UTMACCTL.PF [UR4] ;  /* 0x00000000040079b9 */ /* 0x0001e40008040000 */
[----:B0-----:R-:W-:Y:S01]  /*0110*/  NOP ;  /* 0x0000000000007918 */ /* 0x001fe20000000000 */
.L_x_1:
[----:B------:R-:W-:Y:S05]  /*0120*/  BSYNC B0 ;  /* 0x0000000000007941 */ /* 0x000fea0003800000 */
.L_x_0:
[----:B------:R-:W0:Y:S02]  /*0130*/  SHFL.IDX PT, R3, R0, RZ, 0x1f ;  /* 0x00001fff00037589 */ /* 0x000e2400000e0000 */
[----:B0-----:R-:W-:-:S13]  /*0140*/  ISETP.NE.AND P0, PT, R3, RZ, PT ;  /* 0x000000ff0300720c */ /* 0x001fda0003f05270 */
[----:B------:R-:W-:Y:S05]  /*0150*/  @P0 BRA `(.L_x_2) ;  /* 0x0000000000500947 */ /* 0x000fea0003800000 */
[----:B------:R-:W0:Y:S01]  /*0160*/  S2UR UR8, SR_CgaCtaId ;  /* 0x00000000000879c3 */ /* 0x000e220000008800 */
[----:B------:R-:W-:Y:S01]  /*0170*/  UMOV UR4, 0x400 ;  /* 0x0000040000047882 */ /* 0x000fe20000000000 */
[----:B------:R-:W-:Y:S01]  /*0180*/  UMOV UR5, 0x1 ;  /* 0x0000000100057882 */ /* 0x000fe20000000000 */
[----:B------:R-:W-:Y:S01]  /*0190*/  UMOV UR6, 0x4 ;  /* 0x0000000400067882 */ /* 0x000fe20000000000 */
[----:B------:R-:W-:Y:S01]  /*01a0*/  ELECT P0, URZ, PT ;  /* 0x00000000003f782f */ /* 0x000fe20003800000 */
[----:B------:R-:W-:-:S04]  /*01b0*/  UIADD3 UR6, -UR6, 0x100000, URZ ;  /* 0x0010000006067890 */ /* 0x000fc8000fffe13f */
[----:B------:R-:W-:Y:S02]  /*01c0*/  USHF.L.U32 UR7, UR6, 0xb, URZ ;  /* 0x0000000b06077899 */ /* 0x000fe4000800063f */
[----:B------:R-:W-:Y:S02]  /*01d0*/  USHF.L.U32 UR6, UR6, 0x1, URZ ;  /* 0x0000000106067899 */ /* 0x000fe4000800063f */
[----:B0-----:R-:W-:Y:S02]  /*01e0*/  ULEA UR8, UR8, UR4, 0x18 ;  /* 0x0000000408087291 */ /* 0x001fe4000f8ec03f */
[----:B------:R-:W-:-:S04]  /*01f0*/  UIADD3 UR4, -UR5, 0x100000, URZ ;  /* 0x0010000005047890 */ /* 0x000fc8000fffe13f */
[----:B------:R-:W-:Y:S02]  /*0200*/  USHF.L.U32 UR5, UR4, 0xb, URZ ;  /* 0x0000000b04057899 */ /* 0x000fe4000800063f */
[----:B------:R-:W-:Y:S01]  /*0210*/  USHF.L.U32 UR4, UR4, 0x1, URZ ;  /* 0x0000000104047899 */ /* 0x000fe2000800063f */
[----:B------:R-:W0:Y:S11]  /*0220*/  FENCE.VIEW.ASYNC.S ;  /* 0x00000000000073c6 */ /* 0x000e360000000000 */
[----:B0-----:R0:W1:Y:S01]  /*0230*/  SYNCS.EXCH.64 URZ, [UR8], UR4 ;  /* 0x00000004083f75b2 */ /* 0x0010620008000100 */
[----:B------:R0:W2:Y:S01]  /*0240*/  SYNCS.EXCH.64 URZ, [UR8+0x18], UR6 ;  /* 0x00001806083f75b2 */ /* 0x0000a20008000100 */
[----:B------:R0:W3:Y:S01]  /*0250*/  SYNCS.EXCH.64 URZ, [UR8+0x8], UR4 ;  /* 0x00000804083f75b2 */ /* 0x0000e20008000100 */
[----:B------:R0:W4:Y:S01]  /*0260*/  SYNCS.EXCH.64 URZ, [UR8+0x20], UR6 ;  /* 0x00002006083f75b2 */ /* 0x0001220008000100 */
[----:B------:R0:W0:Y:S01]  /*0270*/  SYNCS.EXCH.64 URZ, [UR8+0x10], UR4 ;  /* 0x00001004083f75b2 */ /* 0x0000220008000100 */
[----:B------:R0:W0:Y:S01]  /*0280*/  SYNCS.EXCH.64 URZ, [UR8+0x28], UR6 ;  /* 0x00002806083f75b2 */ /* 0x0000220008000100 */
[----:B------:R-:W-:Y:S01]  /*0290*/  NOP ;  /* 0x0000000000007918 */ /* 0x000fe20000000000 */
.L_x_2:
[----:B------:R-:W-:Y:S01]  /*02a0*/  SHF.R.S32.HI R7, RZ, 0x1f, R18 ;  /* 0x0000001fff077819 */ /* 0x000fe20000011412 */
[----:B------:R-:W5:Y:S01]  /*02b0*/  SHFL.IDX PT, R0, R0, RZ, 0x1f ;  /* 0x00001fff00007589 */ /* 0x000f6200000e0000 */
[----:B0-----:R-:W0:Y:S01]  /*02c0*/  S2UR UR8, SR_CTAID.X ;  /* 0x00000000000879c3 */ /* 0x001e220000002500 */
[----:B------:R-:W-:Y:S02]  /*02d0*/  ELECT P0, URZ, PT ;  /* 0x00000000003f782f */ /* 0x000fe40003800000 */
[----:B------:R-:W-:Y:S01]  /*02e0*/  LEA.HI R7, R7, R18, RZ, 0x7 ;  /* 0x0000001207077211 */ /* 0x000fe200078f38ff */
[----:B------:R-:W1:Y:S01]  /*02f0*/  S2R R4, SR_CTAID.Y ;  /* 0x0000000000047919 */ /* 0x000e620000002600 */
[----:B------:R-:W-:Y:S01]  /*0300*/  SHF.R.S32.HI R8, RZ, 0x1f, R3 ;  /* 0x0000001fff087819 */ /* 0x000fe20000011403 */
[----:B------:R-:W-:Y:S01]  /*0310*/  ULDC UR4, c[0x0][0x150] ;  /* 0x0000540000047ab9 */ /* 0x000fe20000000800 */
[----:B------:R-:W-:Y:S01]  /*0320*/  LOP3.LUT R7, R7, 0xffffff80, RZ, 0xc0, !PT ;  /* 0xffffff8007077812 */ /* 0x000fe200078ec0ff */
[----:B------:R-:W-:Y:S01]  /*0330*/  NOP ;  /* 0x0000000000007918 */ /* 0x000fe20000000000 */
[----:B------:R-:W-:Y:S01]  /*0340*/  LEA.HI R8, R8, R3, RZ, 0x2 ;  /* 0x0000000308087211 */ /* 0x000fe200078f10ff */
[----:B------:R-:W2:Y:S01]  /*0350*/  LDC R10, c[0x0][0x144] ;  /* 0x00005100ff0a7b82 */ /* 0x000ea20000000800 */
[----:B------:R-:W-:Y:S01]  /*0360*/  NOP ;  /* 0x0000000000007918 */ /* 0x000fe20000000000 */
[----:B------:R-:W-:Y:S01]  /*0370*/  IMAD.IADD R6, R18, 0x1, -R7 ;  /* 0x0000000112067824 */ /* 0x000fe200078e0a07 */
[----:B------:R-:W-:Y:S01]  /*0380*/  LOP3.LUT R8, R8, 0x3ffffffc, RZ, 0xc0, !PT ;  /* 0x3ffffffc08087812 */ /* 0x000fe200078ec0ff */
[----:B------:R-:W-:Y:S01]  /*0390*/  IMAD.MOV.U32 R23, RZ, RZ, 0x1 ;  /* 0x00000001ff177424 */ /* 0x000fe200078e00ff */
[----:B------:R-:W-:-:S02]  /*03a0*/  ISETP.NE.AND P3, PT, R5, RZ, PT ;  /* 0x000000ff0500720c */ /* 0x000fc40003f65270 */
[----:B------:R-:W-:Y:S01]  /*03b0*/  SHF.R.S32.HI R7, RZ, 0x1f, R6 ;  /* 0x0000001fff077819 */ /* 0x000fe20000011406 */
[----:B------:R-:W-:Y:S01]  /*03c0*/  IMAD.IADD R8, R3, 0x1, -R8 ;  /* 0x0000000103087824 */ /* 0x000fe200078e0a08 */
[----:B------:R-:W3:Y:S02]  /*03d0*/  LDC R13, c[0x0][0x140] ;  /* 0x00005000ff0d7b82 */ /* 0x000ee40000000800 */
[----:B------:R-:W-:Y:S02]  /*03e0*/  LEA.HI R7, R7, R6, RZ, 0x3 ;  /* 0x0000000607077211 */ /* 0x000fe400078f18ff */
[----:B-----5:R-:W-:Y:S02]  /*03f0*/  ISETP.NE.OR P0, PT, R0, RZ, !P0 ;  /* 0x000000ff0000720c */ /* 0x020fe40004705670 */
[--C-:B------:R-:W-:Y:S02]  /*0400*/  SHF.R.S32.HI R0, RZ, 0x3, R7.reuse ;  /* 0x00000003ff007819 */ /* 0x100fe40000011407 */
[----:B------:R-:W-:-:S02]  /*0410*/  SHF.R.S32.HI R7, RZ, 0x1f, R7 ;  /* 0x0000001fff077819 */ /* 0x000fc40000011407 */
[----:B0-----:R-:W-:Y:S02]  /*0420*/  I2FP.F32.U32 R9, UR8 ;  /* 0x0000000800097c45 */ /* 0x001fe40008201000 */
[----:B------:R-:W-:-:S03]  /*0430*/  LEA.HI R7, R7, R0, RZ, 0x2 ;  /* 0x0000000007077211 */ /* 0x000fc600078f10ff */
[----:B------:R-:W-:Y:S01]  /*0440*/  FMUL R9, R9, UR4 ;  /* 0x0000000409097c20 */ /* 0x000fe20008400000 */
[----:B------:R-:W-:Y:S01]  /*0450*/  LOP3.LUT R7, R7, 0xfffffffc, RZ, 0xc0, !PT ;  /* 0xfffffffc07077812 */ /* 0x000fe200078ec0ff */
[----:B------:R-:W-:Y:S01]  /*0460*/  VOTEU.ALL UP0, P0 ;  /* 0x00000000003f7886 */ /* 0x000fe20000000000 */
[----:B-1----:R-:W-:Y:S01]  /*0470*/  I2FP.F32.U32 R3, R4 ;  /* 0x0000000400037245 */ /* 0x002fe20000201000 */
[----:B------:R-:W-:Y:S01]  /*0480*/  ULDC UR4, c[0x0][0x154] ;  /* 0x0000550000047ab9 */ /* 0x000fe20000000800 */
[----:B------:R-:W-:Y:S01]  /*0490*/  VOTEU.ALL UP1, P0 ;  /* 0x00000000003f7886 */ /* 0x000fe20000020000 */
[----:B------:R-:W0:Y:S01]  /*04a0*/  F2I.U32.TRUNC.NTZ R9, R9 ;  /* 0x0000000900097305 */ /* 0x000e22000020f000 */
[----:B------:R-:W-:Y:S01]  /*04b0*/  IMAD.IADD R7, R0, 0x1, -R7 ;  /* 0x0000000100077824 */ /* 0x000fe200078e0a07 */
[----:B------:R-:W1:Y:S01]  /*04c0*/  @!UP0 S2UR UR7, SR_CgaCtaId ;  /* 0x00000000000789c3 */ /* 0x000e620000008800 */
[----:B------:R-:W-:Y:S01]  /*04d0*/  FMUL R12, R3, UR4 ;  /* 0x00000004030c7c20 */ /* 0x000fe20008400000 */
[----:B------:R-:W-:Y:S01]  /*04e0*/  UMOV UR4, 0x20 ;  /* 0x0000002000047882 */ /* 0x000fe20000000000 */
[----:B------:R-:W-:Y:S01]  /*04f0*/  IMAD R8, R8, 0x4, R7 ;  /* 0x0000000408087824 */ /* 0x000fe200078e0207 */
[----:B------:R-:W-:Y:S01]  /*0500*/  @!UP0 UMOV UR6, 0x400 ;  /* 0x0000040000068882 */ /* 0x000fe20000000000 */
[----:B------:R-:W-:-:S04]  /*0510*/  @!UP0 UIADD3 UR4, -UR4, 0x100000, URZ ;  /* 0x0010000004048890 */ /* 0x000fc8000fffe13f */
[----:B------:R-:W-:Y:S02]  /*0520*/  @!UP0 USHF.L.U32 UR5, UR4, 0xb, URZ ;  /* 0x0000000b04058899 */ /* 0x000fe4000800063f */
[----:B------:R-:W-:Y:S01]  /*0530*/  @!UP0 USHF.L.U32 UR4, UR4, 0x1, URZ ;  /* 0x0000000104048899 */ /* 0x000fe2000800063f */
[----:B---3--:R-:W-:Y:S01]  /*0540*/  ISETP.EQ.U32.AND P2, PT, R13, 0x1, PT ;  /* 0x000000010d00780c */ /* 0x008fe20003f42070 */
[----:B------:R-:W3:Y:S01]  /*0550*/  F2I.U32.TRUNC.NTZ R12, R12 ;  /* 0x0000000c000c7305 */ /* 0x000ee2000020f000 */
[----:B------:R-:W-:Y:S01]  /*0560*/  LEA.HI R0, R8, R8, RZ, 0x1 ;  /* 0x0000000808007211 */ /* 0x000fe200078f08ff */
[----:B------:R-:W5:Y:S03]  /*0570*/  LDC R7, c[0x0][0x148] ;  /* 0x00005200ff077b82 */ /* 0x000f660000000800 */
[----:B------:R-:W-:Y:S01]  /*0580*/  LOP3.LUT R11, R0, 0xfffffffe, RZ, 0xc0, !PT ;  /* 0xfffffffe000b7812 */ /* 0x000fe200078ec0ff */
[----:B0-----:R-:W-:Y:S01]  /*0590*/  IMAD.MOV R15, RZ, RZ, -R9 ;  /* 0x000000ffff0f7224 */ /* 0x001fe200078e0a09 */
[----:B------:R-:W-:-:S03]  /*05a0*/  SHF.R.S32.HI R9, RZ, 0x1f, R2 ;  /* 0x0000001fff097819 */ /* 0x000fc60000011402 */
[----:B--2---:R-:W-:Y:S01]  /*05b0*/  IMAD R3, R10, R15, UR8 ;  /* 0x000000080a037e24 */ /* 0x004fe2000f8e020f */
[----:B------:R-:W-:Y:S01]  /*05c0*/  LEA.HI R9, R9, R2, RZ, 0x2 ;  /* 0x0000000209097211 */ /* 0x000fe200078f10ff */
[C---:B------:R-:W-:Y:S02]  /*05d0*/  IMAD.IADD R0, R8.reuse, 0x1, -R11 ;  /* 0x0000000108007824 */ /* 0x040fe400078e0a0b */
[----:B------:R-:W-:Y:S01]  /*05e0*/  IMAD.SHL.U32 R11, R8, 0x4, RZ ;  /* 0x00000004080b7824 */ /* 0x000fe200078e00ff */
[----:B------:R-:W-:Y:S01]  /*05f0*/  LOP3.LUT R9, R9, 0xfffffffc, RZ, 0xc0, !PT ;  /* 0xfffffffc09097812 */ /* 0x000fe200078ec0ff */
[----:B---3--:R-:W-:Y:S01]  /*0600*/  IMAD.MOV R24, RZ, RZ, -R12 ;  /* 0x000000ffff187224 */ /* 0x008fe200078e0a0c */
[----:B------:R-:W-:Y:S01]  /*0610*/  ISETP.NE.AND P4, PT, R0, R3, PT ;  /* 0x000000030000720c */ /* 0x000fe20003f85270 */
[----:B-1----:R-:W-:Y:S01]  /*0620*/  @!UP0 ULEA UR6, UR7, UR6, 0x18 ;  /* 0x0000000607068291 */ /* 0x002fe2000f8ec03f */
[----:B------:R-:W-:Y:S01]  /*0630*/  LOP3.LUT R22, R8, 0xc, R11, 0x78, !PT ;  /* 0x0000000c08167812 */ /* 0x000fe200078e780b */
[----:B------:R-:W-:Y:S01]  /*0640*/  IMAD.IADD R0, R2, 0x1, -R9 ;  /* 0x0000000102007824 */ /* 0x000fe200078e0a09 */
[----:B------:R-:W-:Y:S01]  /*0650*/  VOTEU.ALL UP0, P0 ;  /* 0x00000000003f7886 */ /* 0x000fe20000000000 */
[----:B------:R-:W-:Y:S01]  /*0660*/  LOP3.LUT P0, RZ, R6, 0x7, RZ, 0xc0, !PT ;  /* 0x0000000706ff7812 */ /* 0x000fe2000780c0ff */
[----:B------:R-:W-:-:S02]  /*0670*/  VIADD R6, R5, 0xffffffff ;  /* 0xffffffff05067836 */ /* 0x000fc40000000000 */
[----:B------:R-:W-:Y:S01]  /*0680*/  ISETP.NE.AND P1, PT, R0, 0x3, PT ;  /* 0x000000030000780c */ /* 0x000fe20003f25270 */
[----:B-----5:R-:W-:Y:S01]  /*0690*/  IMAD R9, R7, R24, R4 ;  /* 0x0000001807097224 */ /* 0x020fe200078e0204 */
[----:B------:R-:W-:Y:S02]  /*06a0*/  ISETP.LT.U32.AND P0, PT, R22, 0x2, !P0 ;  /* 0x000000021600780c */ /* 0x000fe40004701070 */
[----:B------:R-:W-:Y:S01]  /*06b0*/  ISETP.EQ.OR P1, PT, R0, RZ, !P1 ;  /* 0x000000ff0000720c */ /* 0x000fe20004f22670 */
[----:B------:R-:W0:Y:S02]  /*06c0*/  FENCE.VIEW.ASYNC.S ;  /* 0x00000000000073c6 */ /* 0x000e240000000000 */
[----:B0-----:R0:W1:Y:S01]  /*06d0*/  @!UP0 SYNCS.EXCH.64 URZ, [UR6+0x40], UR4 ;  /* 0x00004004063f85b2 */ /* 0x0010620008000100 */
[----:B------:R-:W-:Y:S02]  /*06e0*/  @P4 LEA.HI R2, R22, R22, RZ, 0x1 ;  /* 0x0000001616024211 */ /* 0x000fe400078f08ff */
[----:B------:R-:W-:-:S02]  /*06f0*/  ISETP.EQ.AND P1, PT, R5, RZ, P1 ;  /* 0x000000ff0500720c */ /* 0x000fc40000f22270 */
[----:B------:R-:W-:Y:S02]  /*0700*/  @P4 SHF.R.S32.HI R2, RZ, 0x1, R2 ;  /* 0x00000001ff024819 */ /* 0x000fe40000011402 */
[----:B------:R-:W-:Y:S02]  /*0710*/  ISETP.GE.U32.AND P6, PT, R6, 0x2, PT ;  /* 0x000000020600780c */ /* 0x000fe40003fc6070 */
[----:B------:R-:W-:Y:S02]  /*0720*/  @P4 ISETP.NE.AND P5, PT, R2, R9, PT ;  /* 0x000000090200420c */ /* 0x000fe40003fa5270 */
[----:B------:R-:W-:Y:S02]  /*0730*/  SEL R2, RZ, 0x1, !P0 ;  /* 0x00000001ff027807 */ /* 0x000fe40004000000 */
[----:B------:R-:W-:Y:S02]  /*0740*/  @P4 SEL R23, RZ, 0x1, P5 ;  /* 0x00000001ff174807 */ /* 0x000fe40002800000 */
[----:B------:R-:W-:Y:S01]  /*0750*/  SEL R19, RZ, 0x1, !P1 ;  /* 0x00000001ff137807 */ /* 0x000fe20004800000 */
[----:B------:R0:W2:Y:S01]  /*0760*/  @!UP1 SYNCS.EXCH.64 URZ, [UR6+0x48], UR4 ;  /* 0x00004804063f95b2 */ /* 0x0000a20008000100 */
[----:B------:R-:W-:Y:S01]  /*0770*/  LOP3.LUT R23, R23, R2, RZ, 0xc0, !PT ;  /* 0x0000000217177212 */ /* 0x000fe200078ec0ff */
[----:B------:R-:W-:Y:S01]  /*0780*/  NOP ;  /* 0x0000000000007918 */ /* 0x000fe20000000000 */
[----:B------:R-:W-:Y:S01]  /*0790*/  SEL R19, R19, 0x2, P6 ;  /* 0x0000000213137807 */ /* 0x000fe20003000000 */
[----:B------:R-:W-:Y:S06]  /*07a0*/  @!P2 BRA `(.L_x_3) ;  /* 0x000000000008a947 */ /* 0x000fec0003800000 */
[----:B-12-4-:R-:W-:Y:S01]  /*07b0*/  UCGABAR_ARV ;  /* 0x00000000000079c7 */ /* 0x016fe20008000000 */
[----:B------:R-:W-:Y:S05]  /*07c0*/  BRA `(.L_x_4) ;  /* 0x0000000000047947 */ /* 0x000fea0003800000 */
.L_x_3:
[----:B-12-4-:R-:W-:Y:S01]  /*07d0*/  NOP ;  /* 0x0000000000007918 */ /* 0x016fe20000000000 */
.L_x_4:
[----:B------:R-:W1:Y:S01]  /*07e0*/  LDC R2, c[0x0][0x65c] ;  /* 0x00019700ff027b82 */ /* 0x000e620000000800 */
[----:B------:R-:W-:Y:S02]  /*07f0*/  IMAD.U32 R8, RZ, RZ, UR8 ;  /* 0x00000008ff087e24 */ /* 0x000fe4000f8e00ff */
[----:B------:R-:W-:Y:S01]  /*0800*/  IMAD.MOV.U32 R9, RZ, RZ, RZ ;  /* 0x000000ffff097224 */ /* 0x000fe200078e00ff */
[----:B-1----:R-:W-:-:S04]  /*0810*/  ISETP.NE.AND P1, PT, R2, 0x1, PT ;  /* 0x000000010200780c */ /* 0x002fc80003f25270 */
[----:B------:R-:W-:-:S09]  /*0820*/  P2R R5, PR, RZ, 0x2 ;  /* 0x00000002ff057803 */ /* 0x000fd20000000000 */
[----:B------:R-:W1:Y:S01]  /*0830*/  @P1 LDC R17, c[0x0][0x10] ;  /* 0x00000400ff111b82 */ /* 0x000e620000000800 */
[----:B------:R-:W-:Y:S02]  /*0840*/  @P1 IMAD.MOV.U32 R5, RZ, RZ, RZ ;  /* 0x000000ffff051224 */ /* 0x000fe400078e00ff */
[----:B------:R-:W-:-:S05]  /*0850*/  @P1 IMAD.MOV.U32 R13, RZ, RZ, RZ ;  /* 0x000000ffff0d1224 */ /* 0x000fca00078e00ff */
[----:B------:R-:W2:Y:S01]  /*0860*/  @!P1 LDC R11, c[0x0][0xc] ;  /* 0x00000300ff0b9b82 */ /* 0x000ea20000000800 */
[----:B-1----:R-:W-:-:S04]  /*0870*/  @P1 IMAD.WIDE.U32 R16, R17, UR8, R4 ;  /* 0x0000000811101c25 */ /* 0x002fc8000f8e0004 */
[----:B------:R-:W-:Y:S02]  /*0880*/  @P1 IMAD.IADD R17, R17, 0x1, R13 ;  /* 0x0000000111111824 */ /* 0x000fe400078e020d */
[----:B--2---:R-:W-:-:S04]  /*0890*/  @!P1 IMAD.WIDE.U32 R8, R4, R11, R8 ;  /* 0x0000000b04089225 */ /* 0x004fc800078e0008 */
[----:B------:R-:W-:Y:S02]  /*08a0*/  @!P1 IMAD.MOV.U32 R16, RZ, RZ, R8 ;  /* 0x000000ffff109224 */ /* 0x000fe400078e0008 */
[----:B------:R-:W-:Y:S01]  /*08b0*/  @!P1 IMAD.MOV.U32 R17, RZ, RZ, R9 ;  /* 0x000000ffff119224 */ /* 0x000fe200078e0009 */
[----:B------:R-:W-:Y:S06]  /*08c0*/  @!P2 BRA `(.L_x_5) ;  /* 0x00000000000ca947 */ /* 0x000fec0003800000 */
[----:B------:R-:W-:Y:S01]  /*08d0*/  UCGABAR_WAIT ;  /* 0x0000000000007dc7 */ /* 0x000fe20008000000 */
[----:B------:R-:W-:Y:S01]  /*08e0*/  CCTL.IVALL ;  /* 0x00000000ff00798f */ /* 0x000fe20002000000 */
[----:B------:R-:W-:Y:S05]  /*08f0*/  BRA `(.L_x_6) ;  /* 0x0000000000047947 */ /* 0x000fea0003800000 */
.L_x_5:
[----:B------:R-:W-:Y:S06]  /*0900*/  BAR.SYNC.DEFER_BLOCKING 0x0 ;  /* 0x0000000000007b1d */ /* 0x000fec0000010000 */
.L_x_6:
[----:B------:R-:W-:Y:S05]  /*0910*/  @!P3 BRA `(.L_x_7) ;  /* 0x00000054002cb947 */ /* 0x000fea0003800000 */
[----:B------:R-:W-:-:S13]  /*0920*/  ISETP.GT.U32.AND P0, PT, R6, 0x1, PT ;  /* 0x000000010600780c */ /* 0x000fda0003f04070 */
[----:B0-----:R-:W-:Y:S05]  /*0930*/  @P0 EXIT ;  /* 0x000000000000094d */ /* 0x001fea0003800000 */
[----:B------:R-:W-:Y:S01]  /*0940*/  ULDC.64 UR4, c[0x0][0x650] ;  /* 0x0001940000047ab9 */ /* 0x000fe20000000a00 */
[----:B------:R-:W-:Y:S01]  /*0950*/  PRMT R0, RZ, 0x7610, R0 ;  /* 0x00007610ff007816 */ /* 0x000fe20000000000 */
[----:B------:R-:W-:Y:S01]  /*0960*/  IMAD.MOV.U32 R92, RZ, RZ, -0x1 ;  /* 0xffffffffff5c7424 */ /* 0x000fe200078e00ff */
[----:B------:R-:W-:Y:S01]  /*0970*/  ISETP.GE.U32.AND P0, PT, R16, UR4, PT ;  /* 0x0000000410007c0c */ /* 0x000fe2000bf06070 */
[----:B------:R-:W-:Y:S02]  /*0980*/  IMAD.MOV.U32 R93, RZ, RZ, -0x1 ;  /* 0xffffffffff5d7424 */ /* 0x000fe400078e00ff */
[----:B------:R-:W-:Y:S01]  /*0990*/  IMAD.MOV.U32 R88, RZ, RZ, -0x1 ;  /* 0xffffffffff587424 */ /* 0x000fe200078e00ff */
[----:B------:R-:W-:-:S13]  /*09a0*/  ISETP.GE.U32.AND.EX P0, PT, R17, UR5, PT, P0 ;  /* 0x0000000511007c0c */ /* 0x000fda000bf06100 */
[----:B------:R-:W-:Y:S05]  /*09b0*/  @P0 BRA `(.L_x_8) ;  /* 0x0000000400280947 */ /* 0x000fea0003800000 */
[----:B------:R-:W0:Y:S01]  /*09c0*/  LDC.64 R20, c[0x0][0x628] ;  /* 0x00018a00ff147b82 */ /* 0x000e220000000a00 */
[----:B------:R-:W-:Y:S02]  /*09d0*/  IMAD.MOV.U32 R8, RZ, RZ, R16 ;  /* 0x000000ffff087224 */ /* 0x000fe400078e0010 */
[----:B------:R-:W-:-:S05]  /*09e0*/  IMAD.MOV.U32 R9, RZ, RZ, R17 ;  /* 0x000000ffff097224 */ /* 0x000fca00078e0011 */
[----:B------:R-:W1:Y:S08]  /*09f0*/  LDC R0, c[0x0][0x630] ;  /* 0x00018c00ff007b82 */ /* 0x000e700000000800 */
[----:B------:R-:W2:Y:S01]  /*0a00*/  LDC.64 R26, c[0x0][0x620] ;  /* 0x00018800ff1a7b82 */ /* 0x000ea20000000a00 */
[----:B0-----:R-:W-:-:S04]  /*0a10*/  ISETP.NE.U32.AND P0, PT, R20, RZ, PT ;  /* 0x000000ff1400720c */ /* 0x001fc80003f05070 */
[----:B------:R-:W-:-:S13]  /*0a20*/  ISETP.NE.AND.EX P0, PT, R21, RZ, PT, P0 ;  /* 0x000000ff1500720c */ /* 0x000fda0003f05300 */
[----:B-12---:R-:W-:Y:S05]  /*0a30*/  @!P0 BRA `(.L_x_9) ;  /* 0x0000000000288947 */ /* 0x006fea0003800000 */
[----:B------:R-:W0:Y:S02]  /*0a40*/  LDC R13, c[0x0][0x634] ;  /* 0x00018d00ff0d7b82 */ /* 0x000e240000000800 */
[----:B0-----:R-:W-:-:S05]  /*0a50*/  IADD3 R13, P0, R16, R13, RZ ;  /* 0x0000000d100d7210 */ /* 0x001fca0007f1e0ff */
[----:B------:R-:W-:-:S04]  /*0a60*/  IMAD.X R15, RZ, RZ, R17, P0 ;  /* 0x000000ffff0f7224 */ /* 0x000fc800000e0611 */
[----:B------:R-:W-:-:S04]  /*0a70*/  IMAD.WIDE.U32 R8, R15, R20, RZ ;  /* 0x000000140f087225 */ /* 0x000fc800078e00ff */
[----:B------:R-:W-:-:S04]  /*0a80*/  IMAD.WIDE.U32 R10, P0, R13, R21, R8 ;  /* 0x000000150d0a7225 */ /* 0x000fc80007800008 */
[----:B------:R-:W-:-:S04]  /*0a90*/  IMAD.WIDE.U32 R8, R13, R20, RZ ;  /* 0x000000140d087225 */ /* 0x000fc800078e00ff */
[----:B------:R-:W-:Y:S01]  /*0aa0*/  IMAD.X R13, RZ, RZ, RZ, P0 ;  /* 0x000000ffff0d7224 */ /* 0x000fe200000e06ff */
[----:B------:R-:W-:Y:S01]  /*0ab0*/  IADD3 RZ, P0, R9, R10, RZ ;  /* 0x0000000a09ff7210 */ /* 0x000fe20007f1e0ff */
[----:B------:R-:W-:-:S04]  /*0ac0*/  IMAD.MOV.U32 R12, RZ, RZ, R11 ;  /* 0x000000ffff0c7224 */ /* 0x000fc800078e000b */
[----:B------:R-:W-:-:S08]  /*0ad0*/  IMAD.WIDE.U32.X R8, R15, R21, R12, P0 ;  /* 0x000000150f087225 */ /* 0x000fd000000e040c */
.L_x_9:
[----:B------:R-:W0:Y:S01]  /*0ae0*/  LDC.64 R20, c[0x0][0x640] ;  /* 0x00019000ff147b82 */ /* 0x000e220000000a00 */
[--C-:B------:R-:W-:Y:S01]  /*0af0*/  SHF.R.U64 R88, R8, R0, R9.reuse ;  /* 0x0000000008587219 */ /* 0x100fe20000001209 */
[----:B------:R-:W-:Y:S01]  /*0b00*/  IMAD R28, R7, R24, R4 ;  /* 0x00000018071c7224 */ /* 0x000fe200078e0204 */
[----:B------:R-:W-:Y:S01]  /*0b10*/  SHF.R.U32.HI R0, RZ, R0, R9 ;  /* 0x00000000ff007219 */ /* 0x000fe20000011609 */
[----:B------:R-:W-:Y:S01]  /*0b20*/  IMAD.MOV.U32 R25, RZ, RZ, 0x1 ;  /* 0x00000001ff197424 */ /* 0x000fe200078e00ff */
[----:B------:R-:W-:-:S03]  /*0b30*/  IADD3 R5, P0, RZ, -R88, RZ ;  /* 0x80000058ff057210 */ /* 0x000fc60007f1e0ff */
[----:B------:R-:W1:Y:S02]  /*0b40*/  LDC R6, c[0x0][0x618] ;  /* 0x00018600ff067b82 */ /* 0x000e640000000800 */
[----:B------:R-:W-:-:S04]  /*0b50*/  IMAD.X R9, RZ, RZ, ~R0, P0 ;  /* 0x000000ffff097224 */ /* 0x000fc800000e0e00 */
[-C--:B------:R-:W-:Y:S02]  /*0b60*/  IMAD R0, R9, R26.reuse, RZ ;  /* 0x0000001a09007224 */ /* 0x080fe400078e02ff */
[----:B------:R-:W2:Y:S01]  /*0b70*/  LDC R11, c[0x0][0x608] ;  /* 0x00018200ff0b7b82 */ /* 0x000ea20000000800 */
[----:B------:R-:W-:-:S04]  /*0b80*/  IMAD.WIDE.U32 R8, R5, R26, R16 ;  /* 0x0000001a05087225 */ /* 0x000fc800078e0010 */
[----:B------:R-:W-:-:S03]  /*0b90*/  IMAD R5, R5, R27, R0 ;  /* 0x0000001b05057224 */ /* 0x000fc600078e0200 */
[----:B------:R-:W3:Y:S01]  /*0ba0*/  LDC R12, c[0x0][0x658] ;  /* 0x00019600ff0c7b82 */ /* 0x000ee20000000800 */
[----:B0-----:R-:W-:Y:S01]  /*0bb0*/  ISETP.NE.U32.AND P0, PT, R20, RZ, PT ;  /* 0x000000ff1400720c */ /* 0x001fe20003f05070 */
[----:B------:R-:W-:Y:S02]  /*0bc0*/  IMAD.IADD R5, R9, 0x1, R5 ;  /* 0x0000000109057824 */ /* 0x000fe400078e0205 */
[----:B------:R-:W-:Y:S01]  /*0bd0*/  IMAD.MOV.U32 R9, RZ, RZ, -0x1 ;  /* 0xffffffffff097424 */ /* 0x000fe200078e00ff */
[----:B------:R-:W-:-:S03]  /*0be0*/  ISETP.NE.AND.EX P0, PT, R21, RZ, PT, P0 ;  /* 0x000000ff1500720c */ /* 0x000fc60003f05300 */
[----:B------:R-:W0:Y:S01]  /*0bf0*/  LDC R15, c[0x0][0x600] ;  /* 0x00018000ff0f7b82 */ /* 0x000e220000000800 */
[-CC-:B-1----:R-:W-:Y:S02]  /*0c00*/  SHF.R.U64 R13, R8, R6.reuse, R5.reuse ;  /* 0x00000006080d7219 */ /* 0x182fe40000001205 */
[----:B------:R-:W-:-:S05]  /*0c10*/  SHF.R.U32.HI R0, RZ, R6, R5 ;  /* 0x00000006ff007219 */ /* 0x000fca0000011605 */
[----:B------:R-:W1:Y:S01]  /*0c20*/  LDC R14, c[0x0][0x648] ;  /* 0x00019200ff0e7b82 */ /* 0x000e620000000800 */
[-CC-:B--2---:R-:W-:Y:S02]  /*0c30*/  SHF.R.U64 R29, R13, R11.reuse, R0.reuse ;  /* 0x0000000b0d1d7219 */ /* 0x184fe40000001200 */
[----:B------:R-:W-:-:S05]  /*0c40*/  SHF.R.U32.HI R5, RZ, R11, R0 ;  /* 0x0000000bff057219 */ /* 0x000fca0000011600 */
[----:B------:R-:W2:Y:S01]  /*0c50*/  LDC R26, c[0x0][0x638] ;  /* 0x00018e00ff1a7b82 */ /* 0x000ea20000000800 */
[-CC-:B---3--:R-:W-:Y:S02]  /*0c60*/  SHF.R.U64 R24, R29, R12.reuse, R5.reuse ;  /* 0x0000000c1d187219 */ /* 0x188fe40000001205 */
[-C--:B------:R-:W-:Y:S02]  /*0c70*/  SHF.L.U32 R0, R9, R12.reuse, RZ ;  /* 0x0000000c09007219 */ /* 0x080fe400000006ff */
[----:B------:R-:W-:Y:S01]  /*0c80*/  SHF.R.U32.HI R5, RZ, R12, R5 ;  /* 0x0000000cff057219 */ /* 0x000fe20000011605 */
[----:B------:R-:W-:Y:S01]  /*0c90*/  IMAD.MOV.U32 R4, RZ, RZ, R24 ;  /* 0x000000ffff047224 */ /* 0x000fe200078e0018 */
[----:B------:R-:W-:Y:S01]  /*0ca0*/  LOP3.LUT R10, RZ, R0, RZ, 0x33, !PT ;  /* 0x00000000ff0a7212 */ /* 0x000fe200078e33ff */
[----:B------:R-:W3:Y:S01]  /*0cb0*/  LDC R27, c[0x0][0x610] ;  /* 0x00018400ff1b7b82 */ /* 0x000ee20000000800 */
[----:B------:R-:W-:Y:S05]  /*0cc0*/  @!P0 BRA `(.L_x_10) ;  /* 0x0000000000288947 */ /* 0x000fea0003800000 */
[----:B------:R-:W4:Y:S02]  /*0cd0*/  LDC R9, c[0x0][0x64c] ;  /* 0x00019300ff097b82 */ /* 0x000f240000000800 */
[----:B----4-:R-:W-:-:S05]  /*0ce0*/  IADD3 R9, P0, R24, R9, RZ ;  /* 0x0000000918097210 */ /* 0x010fca0007f1e0ff */
        /* <DEDUP_REMOVED lines=8> */
.L_x_10:
[----:B-1----:R-:W-:Y:S01]  /*0d70*/  SHF.R.U64 R4, R4, R14, R5 ;  /* 0x0000000e04047219 */ /* 0x002fe20000001205 */
[----:B0-----:R-:W-:Y:S01]  /*0d80*/  VIADD R6, R15, 0xffffffff ;  /* 0xffffffff0f067836 */ /* 0x001fe20000000000 */
[----:B------:R-:W-:Y:S02]  /*0d90*/  SHF.L.U32 R0, R25, R12, RZ ;  /* 0x0000000c19007219 */ /* 0x000fe400000006ff */
[----:B------:R-:W-:Y:S01]  /*0da0*/  LOP3.LUT R5, R29, R10, RZ, 0xc0, !PT ;  /* 0x0000000a1d057212 */ /* 0x000fe200078ec0ff */
[----:B------:R-:W-:Y:S01]  /*0db0*/  IMAD.MOV R7, RZ, RZ, -R4 ;  /* 0x000000ffff077224 */ /* 0x000fe200078e0a04 */
[----:B------:R-:W-:Y:S02]  /*0dc0*/  SEL R3, R3, R28, !P1 ;  /* 0x0000001c03037207 */ /* 0x000fe40004800000 */
[----:B------:R-:W-:Y:S01]  /*0dd0*/  LOP3.LUT R6, R13, R6, RZ, 0xc0, !PT ;  /* 0x000000060d067212 */ /* 0x000fe200078ec0ff */
[----:B------:R-:W-:Y:S02]  /*0de0*/  IMAD R4, R0, R4, R5 ;  /* 0x0000000400047224 */ /* 0x000fe400078e0205 */
[----:B--2---:R-:W-:-:S02]  /*0df0*/  IMAD R0, R7, R26, R24 ;  /* 0x0000001a07007224 */ /* 0x004fc400078e0218 */
[----:B---3--:R-:W-:Y:S02]  /*0e00*/  IMAD R3, R4, R27, R3 ;  /* 0x0000001b04037224 */ /* 0x008fe400078e0203 */
[----:B------:R-:W-:Y:S02]  /*0e10*/  IMAD R92, R0, R15, R6 ;  /* 0x0000000f005c7224 */ /* 0x000fe400078e0206 */
[----:B------:R-:W-:-:S03]  /*0e20*/  IMAD.MOV.U32 R4, RZ, RZ, 0x1 ;  /* 0x00000001ff047424 */ /* 0x000fc600078e00ff */
[----:B------:R-:W-:Y:S02]  /*0e30*/  SEL R93, R92, R3, !P1 ;  /* 0x000000035c5d7207 */ /* 0x000fe40004800000 */
[----:B------:R-:W-:Y:S02]  /*0e40*/  PRMT R0, R4, 0x7610, R0 ;  /* 0x0000761004007816 */ /* 0x000fe40000000000 */
[----:B------:R-:W-:-:S07]  /*0e50*/  SEL R92, R3, R92, !P1 ;  /* 0x0000005c035c7207 */ /* 0x000fce0004800000 */
.L_x_8:
[----:B------:R-:W-:-:S08]  /*0e60*/  NOP ;  /* 0x0000000000007918 */ /* 0x000fd00000000000 */
[----:B------:R-:W0:Y:S02]  /*0e70*/  USETMAXREG.TRY_ALLOC.CTAPOOL UP0, 0xe8 ;  /* 0x000000e8000079c8 */ /* 0x000e240008000600 */
[----:B0-----:R-:W-:-:S13]  /*0e80*/  PLOP3.LUT P0, PT, PT, PT, UP0, 0x80, 0x0 ;  /* 0x000000000000781c */ /* 0x001fda0003f0f008 */
[----:B------:R-:W-:Y:S05]  /*0e90*/  @!P0 BRA `(.L_x_8) ;  /* 0xfffffffc00f08947 */ /* 0x000fea000383ffff */
[----:B------:R-:W-:Y:S01]  /*0ea0*/  ULDC.64 UR4, c[0x0][0x598] ;  /* 0x0001660000047ab9 */ /* 0x000fe20000000a00 */
[----:B------:R-:W-:Y:S01]  /*0eb0*/  ULDC.64 UR36, c[0x0][0x208] ;  /* 0x0000820000247ab9 */ /* 0x000fe20000000a00 */
[----:B------:R-:W-:-:S04]  /*0ec0*/  ISETP.NE.U32.AND P0, PT, RZ, UR4, PT ;  /* 0x00000004ff007c0c */ /* 0x000fc8000bf05070 */
[----:B------:R-:W-:-:S13]  /*0ed0*/  ISETP.NE.AND.EX P0, PT, RZ, UR5, PT, P0 ;  /* 0x00000005ff007c0c */ /* 0x000fda000bf05300 */
[----:B------:R-:W-:Y:S05]  /*0ee0*/  @!P0 BRA `(.L_x_11) ;  /* 0x00000000001c8947 */ /* 0x000fea0003800000 */
[----:B------:R-:W0:Y:S02]  /*0ef0*/  LDC.64 R4, c[0x0][0x598] ;  /* 0x00016600ff047b82 */ /* 0x000e240000000a00 */
[----:B0-----:R-:W2:Y:S02]  /*0f00*/  LDG.E.64 R4, desc[UR36][R4.64] ;  /* 0x0000002404047981 */ /* 0x001ea4000c1e1b00 */
[----:B--2---:R-:W-:-:S04]  /*0f10*/  ISETP.NE.U32.AND P0, PT, R4, RZ, PT ;  /* 0x000000ff0400720c */ /* 0x004fc80003f05070 */
[----:B------:R-:W-:-:S13]  /*0f20*/  ISETP.NE.AND.EX P0, PT, R5, RZ, PT, P0 ;  /* 0x000000ff0500720c */ /* 0x000fda0003f05300 */
[----:B------:R-:W-:Y:S05]  /*0f30*/  @!P0 BRA `(.L_x_11) ;  /* 0x0000000000088947 */ /* 0x000fea0003800000 */
[----:B------:R0:W5:Y:S01]  /*0f40*/  LD.E R89, desc[UR36][R4.64] ;  /* 0x0000002404597980 */ /* 0x000162000c101900 */
[----:B------:R-:W-:Y:S05]  /*0f50*/  BRA `(.L_x_12) ;  /* 0x0000000000247947 */ /* 0x000fea0003800000 */
.L_x_11:
[----:B------:R-:W-:Y:S02]  /*0f60*/  ULDC.64 UR4, c[0x0][0x588] ;  /* 0x0001620000047ab9 */ /* 0x000fe40000000a00 */
[----:B------:R-:W-:-:S04]  /*0f70*/  ISETP.NE.U32.AND P0, PT, RZ, UR4, PT ;  /* 0x00000004ff007c0c */ /* 0x000fc8000bf05070 */
[----:B------:R-:W-:-:S13]  /*0f80*/  ISETP.NE.AND.EX P0, PT, RZ, UR5, PT, P0 ;  /* 0x00000005ff007c0c */ /* 0x000fda000bf05300 */
[----:B------:R-:W-:Y:S05]  /*0f90*/  @!P0 BRA `(.L_x_13) ;  /* 0x00000000000c8947 */ /* 0x000fea0003800000 */
[----:B------:R-:W0:Y:S02]  /*0fa0*/  LDC.64 R4, c[0x0][0x588] ;  /* 0x00016200ff047b82 */ /* 0x000e240000000a00 */
[----:B0-----:R1:W5:Y:S01]  /*0fb0*/  LDG.E R89, desc[UR36][R4.64] ;  /* 0x0000002404597981 */ /* 0x001362000c1e1900 */
[----:B------:R-:W-:Y:S05]  /*0fc0*/  BRA `(.L_x_12) ;  /* 0x0000000000087947 */ /* 0x000fea0003800000 */
.L_x_13:
[----:B------:R-:W-:Y:S02]  /*0fd0*/  ULDC UR4, c[0x0][0x580] ;  /* 0x0001600000047ab9 */ /* 0x000fe40000000800 */
[----:B------:R-:W-:-:S07]  /*0fe0*/  IMAD.U32 R89, RZ, RZ, UR4 ;  /* 0x00000004ff597e24 */ /* 0x000fce000f8e00ff */
.L_x_12:
[----:B------:R-:W-:Y:S02]  /*0ff0*/  ULDC.64 UR4, c[0x0][0x5a0] ;  /* 0x0001680000047ab9 */ /* 0x000fe40000000a00 */
[----:B------:R-:W-:-:S04]  /*1000*/  ISETP.NE.U32.AND P0, PT, RZ, UR4, PT ;  /* 0x00000004ff007c0c */ /* 0x000fc8000bf05070 */
[----:B------:R-:W-:-:S13]  /*1010*/  ISETP.NE.AND.EX P0, PT, RZ, UR5, PT, P0 ;  /* 0x00000005ff007c0c */ /* 0x000fda000bf05300 */
[----:B------:R-:W-:Y:S05]  /*1020*/  @!P0 BRA `(.L_x_14) ;  /* 0x00000000001c8947 */ /* 0x000fea0003800000 */
[----:B01----:R-:W0:Y:S02]  /*1030*/  LDC.64 R4, c[0x0][0x5a0] ;  /* 0x00016800ff047b82 */ /* 0x003e240000000a00 */
[----:B0-----:R-:W2:Y:S02]  /*1040*/  LDG.E.64 R4, desc[UR36][R4.64] ;  /* 0x0000002404047981 */ /* 0x001ea4000c1e1b00 */
[----:B--2---:R-:W-:-:S04]  /*1050*/  ISETP.NE.U32.AND P0, PT, R4, RZ, PT ;  /* 0x000000ff0400720c */ /* 0x004fc80003f05070 */
[----:B------:R-:W-:-:S13]  /*1060*/  ISETP.NE.AND.EX P0, PT, R5, RZ, PT, P0 ;  /* 0x000000ff0500720c */ /* 0x000fda0003f05300 */
[----:B------:R-:W-:Y:S05]  /*1070*/  @!P0 BRA `(.L_x_14) ;  /* 0x0000000000088947 */ /* 0x000fea0003800000 */
[----:B------:R0:W5:Y:S01]  /*1080*/  LD.E R90, desc[UR36][R4.64] ;  /* 0x00000024045a7980 */ /* 0x000162000c101900 */
[----:B------:R-:W-:Y:S05]  /*1090*/  BRA `(.L_x_15) ;  /* 0x0000000000247947 */ /* 0x000fea0003800000 */
.L_x_14:
[----:B------:R-:W-:Y:S02]  /*10a0*/  ULDC.64 UR4, c[0x0][0x590] ;  /* 0x0001640000047ab9 */ /* 0x000fe40000000a00 */
[----:B------:R-:W-:-:S04]  /*10b0*/  ISETP.NE.U32.AND P0, PT, RZ, UR4, PT ;  /* 0x00000004ff007c0c */ /* 0x000fc8000bf05070 */
[----:B------:R-:W-:-:S13]  /*10c0*/  ISETP.NE.AND.EX P0, PT, RZ, UR5, PT, P0 ;  /* 0x00000005ff007c0c */ /* 0x000fda000bf05300 */
[----:B------:R-:W-:Y:S05]  /*10d0*/  @!P0 BRA `(.L_x_16) ;  /* 0x00000000000c8947 */ /* 0x000fea0003800000 */
[----:B------:R-:W2:Y:S02]  /*10e0*/  LDC.64 R90, c[0x0][0x590] ;  /* 0x00016400ff5a7b82 */ /* 0x000ea40000000a00 */
[----:B--2---:R2:W5:Y:S01]  /*10f0*/  LDG.E R90, desc[UR36][R90.64] ;  /* 0x000000245a5a7981 */ /* 0x004562000c1e1900 */
[----:B------:R-:W-:Y:S05]  /*1100*/  BRA `(.L_x_15) ;  /* 0x0000000000087947 */ /* 0x000fea0003800000 */
.L_x_16:
[----:B------:R-:W-:Y:S02]  /*1110*/  ULDC UR4, c[0x0][0x584] ;  /* 0x0001610000047ab9 */ /* 0x000fe40000000800 */
[----:B------:R-:W-:-:S07]  /*1120*/  IMAD.U32 R90, RZ, RZ, UR4 ;  /* 0x00000004ff5a7e24 */ /* 0x000fce000f8e00ff */
.L_x_15:
[----:B------:R-:W-:-:S13]  /*1130*/  LOP3.LUT P0, RZ, R0, 0xff, RZ, 0xc0, !PT ;  /* 0x000000ff00ff7812 */ /* 0x000fda000780c0ff */
[----:B------:R-:W-:Y:S05]  /*1140*/  @!P0 EXIT ;  /* 0x000000000000894d */ /* 0x000fea0003800000 */
[----:B------:R-:W-:Y:S01]  /*1150*/  ULDC UR4, c[0x0][0x28c] ;  /* 0x0000a30000047ab9 */ /* 0x000fe20000000800 */
[----:B------:R-:W-:Y:S01]  /*1160*/  UMOV UR38, URZ ;  /* 0x0000003f00267c82 */ /* 0x000fe20008000000 */
[----:B------:R-:W-:Y:S01]  /*1170*/  UIADD3 UR4, UR4, 0x7f, URZ ;  /* 0x0000007f04047890 */ /* 0x000fe2000fffe03f */
[----:B------:R-:W-:-:S03]  /*1180*/  UMOV UR39, URZ ;  /* 0x0000003f00277c82 */ /* 0x000fc60008000000 */
[----:B------:R-:W-:-:S04]  /*1190*/  USHF.R.S32.HI UR5, URZ, 0x1f, UR4 ;  /* 0x0000001f3f057899 */ /* 0x000fc80008011404 */
[----:B------:R-:W-:-:S04]  /*11a0*/  ULEA.HI UR5, UR5, UR4, URZ, 0x7 ;  /* 0x0000000405057291 */ /* 0x000fc8000f8f383f */
[----:B------:R-:W-:-:S12]  /*11b0*/  USHF.R.S32.HI UR40, URZ, 0x7, UR5 ;  /* 0x000000073f287899 */ /* 0x000fd80008011405 */
.L_x_168:
[----:B------:R-:W-:Y:S01]  /*11c0*/  LOP3.LUT R0, R18, 0x80, RZ, 0xc0, !PT ;  /* 0x0000008012007812 */ /* 0x000fe200078ec0ff */
[----:B------:R-:W3:Y:S01]  /*11d0*/  S2UR UR7, SR_CgaCtaId ;  /* 0x00000000000779c3 */ /* 0x000ee20000008800 */
[----:B------:R-:W-:Y:S02]  /*11e0*/  UMOV UR6, 0x400 ;  /* 0x0000040000067882 */ /* 0x000fe40000000000 */
[----:B------:R-:W-:-:S06]  /*11f0*/  SHF.R.U32.HI R0, RZ, 0x7, R0 ;  /* 0x00000007ff007819 */ /* 0x000fcc0000011600 */
[----:B----4-:R-:W4:Y:S01]  /*1200*/  SHFL.IDX PT, R0, R0, RZ, 0x1f ;  /* 0x00001fff00007589 */ /* 0x010f2200000e0000 */
[----:B---3--:R-:W-:Y:S01]  /*1210*/  ULEA UR6, UR7, UR6, 0x18 ;  /* 0x0000000607067291 */ /* 0x008fe2000f8ec03f */
[----:B----4-:R-:W-:-:S13]  /*1220*/  R2UR UR4, R0 ;  /* 0x00000000000472ca */ /* 0x010fda00000e0000 */
[----:B------:R-:W-:-:S04]  /*1230*/  ULEA.HI UR5, UR4, UR4, URZ, 0x1 ;  /* 0x0000000404057291 */ /* 0x000fc8000f8f083f */
[----:B------:R-:W-:-:S04]  /*1240*/  ULOP3.LUT UR5, UR5, 0x7fffe, URZ, 0xc0, !UPT ;  /* 0x0007fffe05057892 */ /* 0x000fc8000f8ec03f */
[----:B------:R-:W-:-:S03]  /*1250*/  UIADD3 UR5, UR4, -UR5, URZ ;  /* 0x8000000504057290 */ /* 0x000fc6000fffe03f */
[----:B------:R-:W-:Y:S01]  /*1260*/  ULDC UR4, c[0x0][0x28c] ;  /* 0x0000a30000047ab9 */ /* 0x000fe20000000800 */
[----:B------:R-:W-:Y:S01]  /*1270*/  ULEA UR5, UR5, UR6, 0xd ;  /* 0x0000000605057291 */ /* 0x000fe2000f8e683f */
[----:B------:R-:W-:-:S03]  /*1280*/  ISETP.LT.AND P0, PT, RZ, UR4, PT ;  /* 0x00000004ff007c0c */ /* 0x000fc6000bf01270 */
[----:B------:R-:W-:-:S04]  /*1290*/  UIADD3 UR5, UR5, 0x100, URZ ;  /* 0x0000010005057890 */ /* 0x000fc8000fffe03f */
[----:B------:R-:W-:-:S04]  /*12a0*/  USHF.R.U32.HI UR5, URZ, 0x4, UR5 ;  /* 0x000000043f057899 */ /* 0x000fc80008011605 */
[----:B------:R-:W-:-:S04]  /*12b0*/  ULOP3.LUT UR5, UR5, 0x3fff, URZ, 0xc0, !UPT ;  /* 0x00003fff05057892 */ /* 0x000fc8000f8ec03f */
[----:B------:R-:W-:Y:S01]  /*12c0*/  ULOP3.LUT UR41, UR5, 0x10000, URZ, 0xfc, !UPT ;  /* 0x0001000005297892 */ /* 0x000fe2000f8efc3f */
[----:B01----:R-:W-:Y:S11]  /*12d0*/  @P0 BRA `(.L_x_17) ;  /* 0x0000000000400947 */ /* 0x003ff60003800000 */
[----:B------:R-:W-:Y:S01]  /*12e0*/  MOV R0, 0x0 ;  /* 0x0000000000007802 */ /* 0x000fe20000000f00 */
[----:B------:R-:W-:Y:S01]  /*12f0*/  ULDC.64 UR4, c[0x4][0x68] ;  /* 0x01001a0000047ab9 */ /* 0x000fe20000000a00 */
[----:B------:R-:W-:Y:S01]  /*1300*/  ULDC.64 UR6, c[0x4][0x8] ;  /* 0x0100020000067ab9 */ /* 0x000fe20000000a00 */
[----:B01----:R-:W-:Y:S01]  /*1310*/  IMAD.U32 R4, RZ, RZ, UR4 ;  /* 0x00000004ff047e24 */ /* 0x003fe2000f8e00ff */
[----:B------:R0:W1:Y:S01]  /*1320*/  LDC.64 R14, c[0x4][R0] ;  /* 0x01000000000e7b82 */ /* 0x0000620000000a00 */
[----:B------:R-:W-:Y:S01]  /*1330*/  IMAD.U32 R5, RZ, RZ, UR5 ;  /* 0x00000005ff057e24 */ /* 0x000fe2000f8e00ff */
[----:B------:R-:W-:Y:S01]  /*1340*/  ULDC.64 UR4, c[0x4][0x70] ;  /* 0x01001c0000047ab9 */ /* 0x000fe20000000a00 */
[----:B------:R-:W-:Y:S02]  /*1350*/  IMAD.U32 R10, RZ, RZ, UR6 ;  /* 0x00000006ff0a7e24 */ /* 0x000fe4000f8e00ff */
[----:B------:R-:W-:Y:S02]  /*1360*/  IMAD.U32 R6, RZ, RZ, UR4 ;  /* 0x00000004ff067e24 */ /* 0x000fe4000f8e00ff */
[----:B------:R-:W-:-:S02]  /*1370*/  IMAD.U32 R7, RZ, RZ, UR5 ;  /* 0x00000005ff077e24 */ /* 0x000fc4000f8e00ff */
[----:B------:R-:W-:Y:S02]  /*1380*/  IMAD.U32 R11, RZ, RZ, UR7 ;  /* 0x00000007ff0b7e24 */ /* 0x000fe4000f8e00ff */
[----:B------:R-:W-:Y:S02]  /*1390*/  IMAD.MOV.U32 R8, RZ, RZ, 0x1e1 ;  /* 0x000001e1ff087424 */ /* 0x000fe400078e00ff */
[----:B------:R-:W-:Y:S02]  /*13a0*/  IMAD.MOV.U32 R12, RZ, RZ, 0x1 ;  /* 0x00000001ff0c7424 */ /* 0x000fe400078e00ff */
[----:B0-----:R-:W-:-:S07]  /*13b0*/  IMAD.MOV.U32 R13, RZ, RZ, RZ ;  /* 0x000000ffff0d7224 */ /* 0x001fce00078e00ff */
[----:B------:R-:W-:-:S07]  /*13c0*/  LEPC R20, `(.L_x_17) ;  /* 0x000000001014794e */ /* 0x000fce0000000000 */
[----:B-12--5:R-:W-:Y:S05]  /*13d0*/  CALL.ABS.NOINC R14 ;  /* 0x000000000e007343 */ /* 0x026fea0003c00000 */
.L_x_17:
[----:B------:R-:W-:-:S04]  /*13e0*/  LOP3.LUT R0, R19, 0x1, RZ, 0xfc, !PT ;  /* 0x0000000113007812 */ /* 0x000fc800078efcff */
[----:B------:R-:W-:-:S13]  /*13f0*/  ISETP.NE.AND P0, PT, R0, 0x3, PT ;  /* 0x000000030000780c */ /* 0x000fda0003f05270 */
[----:B------:R-:W-:Y:S05]  /*1400*/  @!P0 BRA `(.L_x_18) ;  /* 0x0000000000048947 */ /* 0x000fea0003800000 */
[----:B------:R-:W-:Y:S01]  /*1410*/  BPT.TRAP 0x1 ;  /* 0x000000040000795c */ /* 0x000fe20000300000 */
.L_x_18:
[----:B------:R-:W3:Y:S01]  /*1420*/  S2UR UR5, SR_CgaCtaId ;  /* 0x00000000000579c3 */ /* 0x000ee20000008800 */
[----:B------:R-:W-:Y:S01]  /*1430*/  UMOV UR4, 0x400 ;  /* 0x0000040000047882 */ /* 0x000fe20000000000 */
[----:B------:R-:W-:Y:S02]  /*1440*/  IMAD.U32 R0, RZ, RZ, UR38 ;  /* 0x00000026ff007e24 */ /* 0x000fe4000f8e00ff */
[----:B------:R-:W-:-:S03]  /*1450*/  IMAD.U32 R3, RZ, RZ, UR39 ;  /* 0x00000027ff037e24 */ /* 0x000fc6000f8e00ff */
[----:B------:R-:W-:Y:S01]  /*1460*/  SHF.L.U32 R0, R0, 0x1f, RZ ;  /* 0x0000001f00007819 */ /* 0x000fe200000006ff */
[----:B---3--:R-:W-:-:S06]  /*1470*/  ULEA UR4, UR5, UR4, 0x18 ;  /* 0x0000000405047291 */ /* 0x008fcc000f8ec03f */
[----:B------:R-:W-:-:S04]  /*1480*/  IMAD.U32 R6, RZ, RZ, UR4 ;  /* 0x00000004ff067e24 */ /* 0x000fc8000f8e00ff */
[----:B------:R-:W-:-:S04]  /*1490*/  IMAD R3, R3, 0x8, R6 ;  /* 0x0000000803037824 */ /* 0x000fc800078e0206 */
[----:B------:R3:W4:Y:S01]  /*14a0*/  SYNCS.PHASECHK.TRANS64.TRYWAIT P1, [R3+URZ], R0 ;  /* 0x00000000030075a7 */ /* 0x000722000802017f */
[----:B------:R-:W-:Y:S05]  /*14b0*/  @!P0 BRA `(.L_x_19) ;  /* 0x0000000000048947 */ /* 0x000fea0003800000 */
[----:B------:R-:W-:Y:S01]  /*14c0*/  BPT.TRAP 0x1 ;  /* 0x000000040000795c */ /* 0x000fe20000300000 */
.L_x_19:
[----:B----4-:R-:W-:Y:S05]  /*14d0*/  @P1 BRA `(.L_x_20) ;  /* 0x0000000000081947 */ /* 0x010fea0003800000 */
[----:B------:R-:W4:Y:S02]  /*14e0*/  SYNCS.PHASECHK.TRANS64.TRYWAIT P1, [R3+URZ], R0 ;  /* 0x00000000030075a7 */ /* 0x000f24000802017f */
[----:B----4-:R-:W-:Y:S05]  /*14f0*/  @!P1 BRA `(.L_x_21) ;  /* 0x0000005c00809947 */ /* 0x010fea0003800000 */
.L_x_20:
[----:B------:R-:W-:-:S04]  /*1500*/  UISETP.LT.AND UP0, UPT, UR40, 0x1, UPT ;  /* 0x000000012800788c */ /* 0x000fc8000bf01270 */
[----:B------:R-:W-:-:S06]  /*1510*/  USEL UR4, UR40, 0x1, UP0 ;  /* 0x0000000128047887 */ /* 0x000fcc0008000000 */
[----:B---34-:R-:W-:Y:S01]  /*1520*/  IMAD.U32 R0, RZ, RZ, UR4 ;  /* 0x00000004ff007e24 */ /* 0x018fe2000f8e00ff */
[----:B------:R-:W-:Y:S05]  /*1530*/  WARPSYNC.ALL ;  /* 0x0000000000007948 */ /* 0x000fea0003800000 */
[----:B------:R-:W-:-:S04]  /*1540*/  IADD3 R0, -R0, UR40, RZ ;  /* 0x0000002800007c10 */ /* 0x000fc8000fffe1ff */
[----:B------:R-:W-:Y:S02]  /*1550*/  ISETP.GE.AND P1, PT, R0, 0x1, PT ;  /* 0x000000010000780c */ /* 0x000fe40003f26270 */
[----:B------:R-:W-:Y:S01]  /*1560*/  R2UR UR4, R6 ;  /* 0x00000000060472ca */ /* 0x000fe200000e0000 */
[----:B------:R-:W-:Y:S01]  /*1570*/  ULEA UR6, UR39, UR41, 0xb ;  /* 0x0000002927067291 */ /* 0x000fe2000f8e583f */
[----:B------:R-:W-:Y:S01]  /*1580*/  WARPGROUP.ARRIVE ;  /* 0x00000000000079c5 */ /* 0x000fe20000000000 */
[----:B------:R-:W-:Y:S01]  /*1590*/  UMOV UR9, 0x40000040 ;  /* 0x4000004000097882 */ /* 0x000fe20000000000 */
[----:B------:R-:W-:Y:S01]  /*15a0*/  UMOV UR11, 0x40000040 ;  /* 0x40000040000b7882 */ /* 0x000fe20000000000 */
[----:B------:R-:W-:-:S03]  /*15b0*/  UIADD3 UR7, UR6, 0x400, URZ ;  /* 0x0000040006077890 */ /* 0x000fc6000fffe03f */
[----:B------:R-:W-:-:S05]  /*15c0*/  UMOV UR8, UR6 ;  /* 0x0000000600087c82 */ /* 0x000fca0008000000 */
[----:B------:R-:W-:-:S04]  /*15d0*/  UIADD3 UR4, UR4, 0x18100, URZ ;  /* 0x0001810004047890 */ /* 0x000fc8000fffe03f */
[----:B------:R-:W-:-:S04]  /*15e0*/  USHF.R.U32.HI UR4, URZ, 0x4, UR4 ;  /* 0x000000043f047899 */ /* 0x000fc80008011604 */
[----:B------:R-:W-:-:S04]  /*15f0*/  ULOP3.LUT UR4, UR4, 0x3fff, URZ, 0xc0, !UPT ;  /* 0x00003fff04047892 */ /* 0x000fc8000f8ec03f */
[----:B------:R-:W-:-:S04]  /*1600*/  ULOP3.LUT UR4, UR4, 0x10000, URZ, 0xfc, !UPT ;  /* 0x0001000004047892 */ /* 0x000fc8000f8efc3f */
[----:B------:R-:W-:-:S07]  /*1610*/  ULEA UR5, UR39, UR4, 0x9 ;  /* 0x0000000427057291 */ /* 0x000fce000f8e483f */
[----:B------:R-:W-:Y:S02]  /*1620*/  UMOV UR10, UR5 ;  /* 0x00000005000a7c82 */ /* 0x000fe40008000000 */
[----:B------:R-:W-:Y:S01]  /*1630*/  IGMMA.64x64x32.S8.S8 R56, gdesc[UR8], RZ, !UPT, gsb0 ;  /* 0x01e00000083879f1 */ /* 0x000fe2000c0410ff */
[----:B------:R-:W-:Y:S01]  /*1640*/  UMOV UR8, UR7 ;  /* 0x0000000700087c82 */ /* 0x000fe20008000000 */
[----:B------:R-:W-:Y:S01]  /*1650*/  UMOV UR9, 0x40000040 ;  /* 0x4000004000097882 */ /* 0x000fe20000000000 */
[----:B------:R-:W-:Y:S01]  /*1660*/  UIADD3 UR7, UR6, 0x402, URZ ;  /* 0x0000040206077890 */ /* 0x000fe2000fffe03f */
[----:B------:R-:W-:Y:S02]  /*1670*/  WARPGROUP.DEPBAR.LE gsb0, 0x0 ;  /* 0x00008000000079c5 */ /* 0x000fe40000010000 */
[----:B------:R-:W-:-:S06]  /*1680*/  WARPGROUP.ARRIVE ;  /* 0x00000000000079c5 */ /* 0x000fcc0000000000 */
[----:B------:R-:W-:Y:S01]  /*1690*/  IGMMA.64x64x32.S8.S8 R24, gdesc[UR8], RZ, !UPT, gsb0 ;  /* 0x01e00000081879f1 */ /* 0x000fe2000c0410ff */
[----:B------:R-:W-:Y:S02]  /*16a0*/  UIADD3 UR8, UR6, 0x2, URZ ;  /* 0x0000000206087890 */ /* 0x000fe4000fffe03f */
[----:B------:R-:W-:Y:S01]  /*16b0*/  UIADD3 UR10, UR5, 0x2, URZ ;  /* 0x00000002050a7890 */ /* 0x000fe2000fffe03f */
[----:B------:R-:W-:Y:S01]  /*16c0*/  UMOV UR9, 0x40000040 ;  /* 0x4000004000097882 */ /* 0x000fe20000000000 */
[----:B------:R-:W-:Y:S01]  /*16d0*/  UMOV UR11, 0x40000040 ;  /* 0x40000040000b7882 */ /* 0x000fe20000000000 */
[----:B------:R-:W-:Y:S02]  /*16e0*/  WARPGROUP.DEPBAR.LE gsb0, 0x0 ;  /* 0x00008000000079c5 */ /* 0x000fe40000010000 */
[----:B------:R-:W-:-:S06]  /*16f0*/  WARPGROUP.ARRIVE ;  /* 0x00000000000079c5 */ /* 0x000fcc0000000000 */
[----:B------:R-:W-:Y:S01]  /*1700*/  IGMMA.64x64x32.S8.S8 R56, gdesc[UR8], R56, gsb0 ;  /* 0x01e00000083879f1 */ /* 0x000fe20008041038 */
[----:B------:R-:W-:Y:S01]  /*1710*/  UMOV UR8, UR7 ;  /* 0x0000000700087c82 */ /* 0x000fe20008000000 */
[----:B------:R-:W-:Y:S01]  /*1720*/  UMOV UR9, 0x40000040 ;  /* 0x4000004000097882 */ /* 0x000fe20000000000 */
[----:B------:R-:W-:Y:S01]  /*1730*/  UIADD3 UR7, UR6, 0x404, URZ ;  /* 0x0000040406077890 */ /* 0x000fe2000fffe03f */
[----:B------:R-:W-:Y:S02]  /*1740*/  WARPGROUP.DEPBAR.LE gsb0, 0x0 ;  /* 0x00008000000079c5 */ /* 0x000fe40000010000 */
[----:B------:R-:W-:-:S06]  /*1750*/  WARPGROUP.ARRIVE ;  /* 0x00000000000079c5 */ /* 0x000fcc0000000000 */
[----:B------:R-:W-:Y:S01]  /*1760*/  IGMMA.64x64x32.S8.S8 R24, gdesc[UR8], R24, gsb0 ;  /* 0x01e00000081879f1 */ /* 0x000fe20008041018 */
        /* <DEDUP_REMOVED lines=9> */
[----:B------:R-:W-:Y:S02]  /*1800*/  WARPGROUP.DEPBAR.LE gsb0, 0x0 ;  /* 0x00008000000079c5 */ /* 0x000fe40000010000 */
[----:B------:R-:W-:-:S06]  /*1810*/  WARPGROUP.ARRIVE ;  /* 0x00000000000079c5 */ /* 0x000fcc0000000000 */
[----:B------:R-:W-:Y:S01]  /*1820*/  IGMMA.64x64x32.S8.S8 R24, gdesc[UR8], R24, gsb0 ;  /* 0x01e00000081879f1 */ /* 0x000fe20008041018 */
[----:B------:R-:W-:Y:S02]  /*1830*/  UIADD3 UR8, UR6, 0x6, URZ ;  /* 0x0000000606087890 */ /* 0x000fe4000fffe03f */
[----:B------:R-:W-:Y:S01]  /*1840*/  UIADD3 UR10, UR5, 0x6, URZ ;  /* 0x00000006050a7890 */ /* 0x000fe2000fffe03f */
[----:B------:R-:W-:Y:S01]  /*1850*/  UMOV UR9, 0x40000040 ;  /* 0x4000004000097882 */ /* 0x000fe20000000000 */
[----:B------:R-:W-:Y:S01]  /*1860*/  UMOV UR11, 0x40000040 ;  /* 0x40000040000b7882 */ /* 0x000fe20000000000 */
[----:B------:R-:W-:Y:S01]  /*1870*/  UIADD3 UR6, UR6, 0x406, URZ ;  /* 0x0000040606067890 */ /* 0x000fe2000fffe03f */
[----:B------:R-:W-:Y:S02]  /*1880*/  WARPGROUP.DEPBAR.LE gsb0, 0x0 ;  /* 0x00008000000079c5 */ /* 0x000fe40000010000 */
[----:B------:R-:W-:-:S06]  /*1890*/  WARPGROUP.ARRIVE ;  /* 0x00000000000079c5 */ /* 0x000fcc0000000000 */
[----:B------:R-:W-:Y:S01]  /*18a0*/  IGMMA.64x64x32.S8.S8 R56, gdesc[UR8], R56, gsb0 ;  /* 0x01e00000083879f1 */ /* 0x000fe20008041038 */
[----:B------:R-:W-:Y:S01]  /*18b0*/  UMOV UR8, UR6 ;  /* 0x0000000600087c82 */ /* 0x000fe20008000000 */
[----:B------:R-:W-:Y:S01]  /*18c0*/  UMOV UR9, 0x40000040 ;  /* 0x4000004000097882 */ /* 0x000fe20000000000 */
[----:B------:R-:W-:Y:S02]  /*18d0*/  WARPGROUP.DEPBAR.LE gsb0, 0x0 ;  /* 0x00008000000079c5 */ /* 0x000fe40000010000 */
[----:B------:R-:W-:-:S06]  /*18e0*/  WARPGROUP.ARRIVE ;  /* 0x00000000000079c5 */ /* 0x000fcc0000000000 */
[----:B------:R-:W-:Y:S03]  /*18f0*/  IGMMA.64x64x32.S8.S8 R24, gdesc[UR8], R24, gsb0 ;  /* 0x01e00000081879f1 */ /* 0x000fe60008041018 */
[----:B------:R-:W-:Y:S02]  /*1900*/  WARPGROUP.DEPBAR.LE gsb0, 0x0 ;  /* 0x00008000000079c5 */ /* 0x000fe40000010000 */
[----:B------:R-:W-:Y:S05]  /*1910*/  @!P1 BRA `(.L_x_22) ;  /* 0x0000000400849947 */ /* 0x000fea0003800000 */
[----:B------:R-:W-:Y:S02]  /*1920*/  UIADD3 UR5, UR39, 0x1, URZ ;  /* 0x0000000127057890 */ /* 0x000fe4000fffe03f */
[----:B------:R-:W-:Y:S02]  /*1930*/  IMAD.U32 R3, RZ, RZ, UR39 ;  /* 0x00000027ff037e24 */ /* 0x000fe4000f8e00ff */
[----:B------:R-:W-:-:S04]  /*1940*/  UISETP.NE.AND UP0, UPT, UR5, 0x3, UPT ;  /* 0x000000030500788c */ /* 0x000fc8000bf05270 */
[----:B------:R-:W-:Y:S02]  /*1950*/  USEL UR6, URZ, 0x1, UP0 ;  /* 0x000000013f067887 */ /* 0x000fe40008000000 */
[----:B------:R-:W-:Y:S02]  /*1960*/  USEL UR5, UR5, URZ, UP0 ;  /* 0x0000003f05057287 */ /* 0x000fe40008000000 */
[----:B------:R-:W-:-:S06]  /*1970*/  ULOP3.LUT UR6, UR38, UR6, URZ, 0x3c, !UPT ;  /* 0x0000000626067292 */ /* 0x000fcc000f8e3c3f */
[----:B------:R-:W-:-:S07]  /*1980*/  IMAD.U32 R7, RZ, RZ, UR6 ;  /* 0x00000006ff077e24 */ /* 0x000fce000f8e00ff */
.L_x_29:
[----:B------:R-:W-:Y:S05]  /*1990*/  @!P0 BRA `(.L_x_23) ;  /* 0x0000000000048947 */ /* 0x000fea0003800000 */
[----:B------:R-:W-:Y:S01]  /*19a0*/  BPT.TRAP 0x1 ;  /* 0x000000040000795c */ /* 0x000fe20000300000 */
.L_x_23:
[----:B------:R-:W3:Y:S01]  /*19b0*/  S2UR UR7, SR_CgaCtaId ;  /* 0x00000000000779c3 */ /* 0x000ee20000008800 */
[----:B------:R-:W-:Y:S01]  /*19c0*/  UMOV UR6, 0x400 ;  /* 0x0000040000067882 */ /* 0x000fe20000000000 */
[----:B01----:R-:W-:Y:S01]  /*19d0*/  IMAD.U32 R5, RZ, RZ, UR5 ;  /* 0x00000005ff057e24 */ /* 0x003fe2000f8e00ff */
[----:B------:R-:W-:Y:S01]  /*19e0*/  SHF.L.U32 R4, R7, 0x1f, RZ ;  /* 0x0000001f07047819 */ /* 0x000fe200000006ff */
[----:B---3--:R-:W-:-:S06]  /*19f0*/  ULEA UR6, UR7, UR6, 0x18 ;  /* 0x0000000607067291 */ /* 0x008fcc000f8ec03f */
[----:B------:R-:W-:-:S04]  /*1a00*/  IMAD.U32 R6, RZ, RZ, UR6 ;  /* 0x00000006ff067e24 */ /* 0x000fc8000f8e00ff */
[----:B------:R-:W-:-:S04]  /*1a10*/  IMAD R5, R5, 0x8, R6 ;  /* 0x0000000805057824 */ /* 0x000fc800078e0206 */
[----:B------:R0:W1:Y:S01]  /*1a20*/  SYNCS.PHASECHK.TRANS64.TRYWAIT P1, [R5+URZ], R4 ;  /* 0x00000004050075a7 */ /* 0x000062000802017f */
[----:B------:R-:W-:Y:S05]  /*1a30*/  @!P0 BRA `(.L_x_24) ;  /* 0x0000000000048947 */ /* 0x000fea0003800000 */
[----:B------:R-:W-:Y:S01]  /*1a40*/  BPT.TRAP 0x1 ;  /* 0x000000040000795c */ /* 0x000fe20000300000 */
.L_x_24:
[----:B-1----:R-:W-:Y:S05]  /*1a50*/  @P1 BRA `(.L_x_25) ;  /* 0x0000000000081947 */ /* 0x002fea0003800000 */
[----:B------:R-:W1:Y:S02]  /*1a60*/  SYNCS.PHASECHK.TRANS64.TRYWAIT P1, [R5+URZ], R4 ;  /* 0x00000004050075a7 */ /* 0x000e64000802017f */
[----:B-1----:R-:W-:Y:S05]  /*1a70*/  @!P1 BRA `(.L_x_26) ;  /* 0x0000005800349947 */ /* 0x002fea0003800000 */
.L_x_25:
[----:B------:R-:W-:Y:S01]  /*1a80*/  ULEA UR6, UR5, UR4, 0x9 ;  /* 0x0000000405067291 */ /* 0x000fe2000f8e483f */
[----:B------:R-:W-:Y:S01]  /*1a90*/  WARPGROUP.ARRIVE ;  /* 0x00000000000079c5 */ /* 0x000fe20000000000 */
[----:B------:R-:W-:Y:S01]  /*1aa0*/  ULEA UR7, UR5, UR41, 0xb ;  /* 0x0000002905077291 */ /* 0x000fe2000f8e583f */
[----:B------:R-:W-:Y:S01]  /*1ab0*/  UMOV UR11, 0x40000040 ;  /* 0x40000040000b7882 */ /* 0x000fe20000000000 */
[----:B------:R-:W-:Y:S02]  /*1ac0*/  UMOV UR9, 0x40000040 ;  /* 0x4000004000097882 */ /* 0x000fe40000000000 */
[----:B------:R-:W-:Y:S01]  /*1ad0*/  UIADD3 UR12, UR7, 0x400, URZ ;  /* 0x00000400070c7890 */ /* 0x000fe2000fffe03f */
[----:B------:R-:W-:Y:S02]  /*1ae0*/  UMOV UR10, UR6 ;  /* 0x00000006000a7c82 */ /* 0x000fe40008000000 */
[----:B------:R-:W-:Y:S02]  /*1af0*/  UMOV UR8, UR7 ;  /* 0x0000000700087c82 */ /* 0x000fe40008000000 */
[----:B------:R-:W-:Y:S01]  /*1b00*/  IGMMA.64x64x32.S8.S8 R56, gdesc[UR8], R56, gsb0 ;  /* 0x01e00000083879f1 */ /* 0x000fe20008041038 */
[----:B------:R-:W-:Y:S01]  /*1b10*/  UMOV UR9, 0x40000040 ;  /* 0x4000004000097882 */ /* 0x000fe20000000000 */
[----:B------:R-:W-:Y:S01]  /*1b20*/  UMOV UR8, UR12 ;  /* 0x0000000c00087c82 */ /* 0x000fe20008000000 */
[----:B------:R-:W-:Y:S01]  /*1b30*/  UIADD3 UR12, UR7, 0x402, URZ ;  /* 0x00000402070c7890 */ /* 0x000fe2000fffe03f */
[----:B------:R-:W-:-:S02]  /*1b40*/  WARPGROUP.DEPBAR.LE gsb0, 0x0 ;  /* 0x00008000000079c5 */ /* 0x000fc40000010000 */
        /* <DEDUP_REMOVED lines=42> */
[----:B------:R-:W-:Y:S01]  /*1df0*/  BPT.TRAP 0x1 ;  /* 0x000000040000795c */ /* 0x000fe20000300000 */
.L_x_27:
[----:B------:R-:W-:-:S13]  /*1e00*/  ISETP.NE.AND P1, PT, R23, RZ, PT ;  /* 0x000000ff1700720c */ /* 0x000fda0003f25270 */
[----:B01----:R-:W-:-:S04]  /*1e10*/  @P1 IMAD R4, R3, 0x8, R6 ;  /* 0x0000000803041824 */ /* 0x003fc800078e0206 */
[----:B------:R-:W-:-:S05]  /*1e20*/  @P1 VIADD R5, R4, 0x18 ;  /* 0x0000001804051836 */ /* 0x000fca0000000000 */
[----:B------:R-:W-:-:S04]  /*1e30*/  @P1 PRMT R5, R22, 0x654, R5 ;  /* 0x0000065416051816 */ /* 0x000fc80000000005 */
[----:B------:R0:W-:Y:S01]  /*1e40*/  @P1 SYNCS.ARRIVE.TRANS64.RED.A1T0 RZ, [R5+URZ], RZ ;  /* 0x000000ff05ff19a7 */ /* 0x0001e2000810043f */
[----:B------:R-:W-:-:S13]  /*1e50*/  ISETP.GT.U32.AND P1, PT, R19, 0x1, PT ;  /* 0x000000011300780c */ /* 0x000fda0003f24070 */
[----:B0-----:R-:W-:Y:S05]  /*1e60*/  @P1 BRA `(.L_x_28) ;  /* 0x0000000000041947 */ /* 0x001fea0003800000 */
[----:B------:R-:W-:Y:S01]  /*1e70*/  BPT.TRAP 0x1 ;  /* 0x000000040000795c */ /* 0x000fe20000300000 */
.L_x_28:
[----:B------:R-:W-:Y:S01]  /*1e80*/  UIADD3 UR5, UR5, 0x1, URZ ;  /* 0x0000000105057890 */ /* 0x000fe2000fffe03f */
[C---:B------:R-:W-:Y:S01]  /*1e90*/  ISETP.GT.AND P2, PT, R0.reuse, 0x1, PT ;  /* 0x000000010000780c */ /* 0x040fe20003f44270 */
[----:B------:R-:W-:Y:S02]  /*1ea0*/  VIADD R3, R3, 0x1 ;  /* 0x0000000103037836 */ /* 0x000fe40000000000 */
[----:B------:R-:W-:Y:S01]  /*1eb0*/  UISETP.NE.AND UP0, UPT, UR5, 0x3, UPT ;  /* 0x000000030500788c */ /* 0x000fe2000bf05270 */
[----:B------:R-:W-:Y:S02]  /*1ec0*/  VIADD R0, R0, 0xffffffff ;  /* 0xffffffff00007836 */ /* 0x000fe40000000000 */
[C---:B------:R-:W-:Y:S01]  /*1ed0*/  ISETP.NE.AND P1, PT, R3.reuse, 0x3, PT ;  /* 0x000000030300780c */ /* 0x040fe20003f25270 */
[----:B------:R-:W-:Y:S02]  /*1ee0*/  USEL UR6, URZ, 0x1, UP0 ;  /* 0x000000013f067887 */ /* 0x000fe40008000000 */
[----:B------:R-:W-:Y:S01]  /*1ef0*/  USEL UR5, UR5, URZ, UP0 ;  /* 0x0000003f05057287 */ /* 0x000fe20008000000 */
[----:B------:R-:W-:-:S03]  /*1f00*/  SEL R3, R3, RZ, P1 ;  /* 0x000000ff03037207 */ /* 0x000fc60000800000 */
[----:B------:R-:W-:Y:S01]  /*1f10*/  LOP3.LUT R7, R7, UR6, RZ, 0x3c, !PT ;  /* 0x0000000607077c12 */ /* 0x000fe2000f8e3cff */
[----:B------:R-:W-:Y:S07]  /*1f20*/  @P2 BRA `(.L_x_29) ;  /* 0xfffffff800982947 */ /* 0x000fee000383ffff */
.L_x_22:
[----:B------:R-:W3:Y:S02]  /*1f30*/  LDC R0, c[0x0][0x28c] ;  /* 0x0000a300ff007b82 */ /* 0x000ee40000000800 */
[----:B---3--:R-:W-:-:S13]  /*1f40*/  ISETP.GE.AND P1, PT, R0, 0x1, PT ;  /* 0x000000010000780c */ /* 0x008fda0003f26270 */
[----:B------:R-:W-:Y:S05]  /*1f50*/  @!P1 BRA `(.L_x_30) ;  /* 0x0000000000509947 */ /* 0x000fea0003800000 */
[----:B------:R-:W-:Y:S05]  /*1f60*/  @!P0 BRA `(.L_x_31) ;  /* 0x0000000000048947 */ /* 0x000fea0003800000 */
[----:B------:R-:W-:Y:S01]  /*1f70*/  BPT.TRAP 0x1 ;  /* 0x000000040000795c */ /* 0x000fe20000300000 */
.L_x_31:
[----:B------:R-:W-:Y:S01]  /*1f80*/  ISETP.NE.AND P0, PT, R23, RZ, PT ;  /* 0x000000ff1700720c */ /* 0x000fe20003f05270 */
[----:B------:R-:W-:Y:S01]  /*1f90*/  BSSY B0, `(.L_x_32) ;  /* 0x000000e000007945 */ /* 0x000fe20003800000 */
[----:B------:R-:W-:-:S11]  /*1fa0*/  ISETP.GT.U32.AND P1, PT, R19, 0x1, PT ;  /* 0x000000011300780c */ /* 0x000fd60003f24070 */
[----:B------:R-:W-:Y:S05]  /*1fb0*/  @!P0 BRA `(.L_x_33) ;  /* 0x00000000002c8947 */ /* 0x000fea0003800000 */
[----:B------:R-:W-:-:S04]  /*1fc0*/  UISETP.LT.AND UP0, UPT, UR40, 0x1, UPT ;  /* 0x000000012800788c */ /* 0x000fc8000bf01270 */
[----:B------:R-:W-:-:S04]  /*1fd0*/  USEL UR6, UR40, 0x1, UP0 ;  /* 0x0000000128067887 */ /* 0x000fc80008000000 */
[----:B------:R-:W-:-:S04]  /*1fe0*/  UIADD3 UR6, UR39, UR40, -UR6 ;  /* 0x0000002827067290 */ /* 0x000fc8000fffe806 */
[----:B------:R-:W-:-:S04]  /*1ff0*/  UIMAD.WIDE.U32 UR4, UR6, -0x55555555, URZ ;  /* 0xaaaaaaab060478a5 */ /* 0x000fc8000f8e003f */
[----:B------:R-:W-:-:S04]  /*2000*/  USHF.R.U32.HI UR4, URZ, 0x1, UR5 ;  /* 0x000000013f047899 */ /* 0x000fc80008011605 */
[----:B------:R-:W-:-:S06]  /*2010*/  UIMAD UR6, UR4, -0x3, UR6 ;  /* 0xfffffffd040678a4 */ /* 0x000fcc000f8e0206 */
[----:B------:R-:W-:-:S04]  /*2020*/  IMAD.U32 R3, RZ, RZ, UR6 ;  /* 0x00000006ff037e24 */ /* 0x000fc8000f8e00ff */
[----:B------:R-:W-:-:S04]  /*2030*/  IMAD R0, R3, 0x8, R6 ;  /* 0x0000000803007824 */ /* 0x000fc800078e0206 */
[----:B------:R-:W-:-:S05]  /*2040*/  VIADD R3, R0, 0x18 ;  /* 0x0000001800037836 */ /* 0x000fca0000000000 */
[----:B------:R-:W-:-:S04]  /*2050*/  PRMT R3, R22, 0x654, R3 ;  /* 0x0000065416037816 */ /* 0x000fc80000000003 */
[----:B------:R3:W-:Y:S03]  /*2060*/  SYNCS.ARRIVE.TRANS64.RED.A1T0 RZ, [R3+URZ], RZ ;  /* 0x000000ff03ff79a7 */ /* 0x0007e6000810043f */
.L_x_33:
[----:B------:R-:W-:Y:S05]  /*2070*/  BSYNC B0 ;  /* 0x0000000000007941 */ /* 0x000fea0003800000 */
.L_x_32:
[----:B------:R-:W-:Y:S05]  /*2080*/  @P1 BRA `(.L_x_30) ;  /* 0x0000000000041947 */ /* 0x000fea0003800000 */
[----:B------:R-:W-:Y:S01]  /*2090*/  BPT.TRAP 0x1 ;  /* 0x000000040000795c */ /* 0x000fe20000300000 */
.L_x_30:
[----:B------:R-:W4:Y:S01]  /*20a0*/  LDC R6, c[0x0][0x288] ;  /* 0x0000a200ff067b82 */ /* 0x000f220000000800 */
[----:B------:R-:W-:Y:S01]  /*20b0*/  IMAD.SHL.U32 R93, R93, 0x40, RZ ;  /* 0x000000405d5d7824 */ /* 0x000fe200078e00ff */
[----:B------:R-:W-:Y:S01]  /*20c0*/  UIADD3 UR39, UR40, UR39, URZ ;  /* 0x0000002728277290 */ /* 0x000fe2000fffe03f */
[--C-:B------:R-:W-:Y:S01]  /*20d0*/  SHF.R.U32.HI R0, RZ, 0x2, R18.reuse ;  /* 0x00000002ff007819 */ /* 0x100fe20000011612 */
[----:B------:R-:W-:Y:S01]  /*20e0*/  IMAD.SHL.U32 R9, R92, 0x100, RZ ;  /* 0x000001005c097824 */ /* 0x000fe200078e00ff */
[C---:B01----:R-:W-:Y:S01]  /*20f0*/  LOP3.LUT R4, R18.reuse, 0x60, RZ, 0xc0, !PT ;  /* 0x0000006012047812 */ /* 0x043fe200078ec0ff */
[----:B------:R-:W-:Y:S01]  /*2100*/  UISETP.GT.U32.AND UP0, UPT, UR39, 0x2, UPT ;  /* 0x000000022700788c */ /* 0x000fe2000bf04070 */
[----:B------:R-:W-:Y:S01]  /*2110*/  SHF.R.U32.HI R5, RZ, 0x7, R18 ;  /* 0x00000007ff057819 */ /* 0x000fe20000011612 */
[----:B------:R-:W-:Y:S01]  /*2120*/  IMAD.SHL.U32 R14, R18, 0x2, RZ ;  /* 0x00000002120e7824 */ /* 0x000fe200078e00ff */
[----:B---3--:R-:W-:Y:S01]  /*2130*/  LOP3.LUT R3, R0, 0x7, RZ, 0xc0, !PT ;  /* 0x0000000700037812 */ /* 0x008fe200078ec0ff */
[----:B------:R-:W-:Y:S01]  /*2140*/  ULDC UR7, c[0x0][0x284] ;  /* 0x0000a10000077ab9 */ /* 0x000fe20000000800 */
[----:B------:R-:W-:Y:S01]  /*2150*/  SHF.R.U32.HI R8, RZ, 0x1, R4 ;  /* 0x00000001ff087819 */ /* 0x000fe20000011604 */
[----:B------:R-:W-:Y:S01]  /*2160*/  UISETP.LT.U32.AND UP0, UPT, UR40, 0x3, UP0 ;  /* 0x000000032800788c */ /* 0x000fe20008701070 */
[----:B------:R-:W-:Y:S01]  /*2170*/  LOP3.LUT R0, R5, 0x1, RZ, 0xc0, !PT ;  /* 0x0000000105007812 */ /* 0x000fe200078ec0ff */
[----:B------:R-:W-:Y:S01]  /*2180*/  UISETP.GE.U32.AND UP1, UPT, UR40, 0x3, UPT ;  /* 0x000000032800788c */ /* 0x000fe2000bf26070 */
[----:B------:R-:W-:Y:S01]  /*2190*/  IADD3 R5, RZ, -R8, -R3 ;  /* 0x80000008ff057210 */ /* 0x000fe20007ffe803 */
[----:B------:R-:W-:Y:S01]  /*21a0*/  ULDC.64 UR8, c[0x0][0x5d0] ;  /* 0x0001740000087ab9 */ /* 0x000fe20000000a00 */
[----:B------:R-:W-:Y:S01]  /*21b0*/  SHF.R.S32.HI R96, RZ, 0x1f, R88 ;  /* 0x0000001fff607819 */ /* 0x000fe20000011458 */
[----:B------:R-:W-:Y:S01]  /*21c0*/  IMAD.SHL.U32 R10, R0, 0x40, RZ ;  /* 0x00000040000a7824 */ /* 0x000fe200078e00ff */
[----:B------:R-:W-:Y:S01]  /*21d0*/  LOP3.LUT R4, R18, 0x3, RZ, 0xc0, !PT ;  /* 0x0000000312047812 */ /* 0x000fe200078ec0ff */
[----:B------:R-:W-:Y:S01]  /*21e0*/  UIMAD.WIDE.U32 UR4, UR39, -0x55555555, URZ ;  /* 0xaaaaaaab270478a5 */ /* 0x000fe2000f8e003f */
[C---:B------:R-:W-:Y:S01]  /*21f0*/  LOP3.LUT R14, R93.reuse, 0x6, R14, 0xf8, !PT ;  /* 0x000000065d0e7812 */ /* 0x040fe200078ef80e */
[----:B------:R-:W-:Y:S01]  /*2200*/  USEL UR6, URZ, 0x1, !UP0 ;  /* 0x000000013f067887 */ /* 0x000fe2000c000000 */
[----:B------:R-:W-:Y:S01]  /*2210*/  IMAD R102, R0, -0x40, R5 ;  /* 0xffffffc000667824 */ /* 0x000fe200078e0205 */
[----:B----4-:R-:W-:Y:S01]  /*2220*/  ISETP.GE.AND P0, PT, R93, R6, PT ;  /* 0x000000065d00720c */ /* 0x010fe20003f06270 */
[----:B------:R-:W-:Y:S01]  /*2230*/  IMAD R7, R96, UR8, RZ ;  /* 0x0000000860077c24 */ /* 0x000fe2000f8e02ff */
[----:B------:R-:W-:Y:S01]  /*2240*/  SHF.R.S32.HI R15, RZ, 0x1f, R14 ;  /* 0x0000001fff0f7819 */ /* 0x000fe2000001140e */
[----:B------:R-:W-:Y:S01]  /*2250*/  IMAD R0, R4, -0x2, R6 ;  /* 0xfffffffe04007824 */ /* 0x000fe200078e0206 */
[C---:B------:R-:W-:Y:S01]  /*2260*/  ISETP.GE.OR P0, PT, R9.reuse, UR7, P0 ;  /* 0x0000000709007c0c */ /* 0x040fe20008706670 */
[----:B------:R-:W-:Y:S01]  /*2270*/  IMAD.WIDE R4, R92, 0x100, RZ ;  /* 0x000001005c047825 */ /* 0x000fe200078e02ff */
[----:B------:R-:W-:Y:S01]  /*2280*/  USHF.R.U32.HI UR4, URZ, 0x1, UR5 ;  /* 0x000000013f047899 */ /* 0x000fe20008011605 */
[----:B------:R-:W-:Y:S01]  /*2290*/  LOP3.LUT R3, R10, 0x40, R3, 0xe2, !PT ;  /* 0x000000400a037812 */ /* 0x000fe200078ee203 */
[----:B------:R-:W-:Y:S01]  /*22a0*/  ULOP3.LUT UR38, UR38, UR6, URZ, 0x3c, !UPT ;  /* 0x0000000626267292 */ /* 0x000fe2000f8e3c3f */
[C---:B------:R-:W-:Y:S01]  /*22b0*/  IMAD R11, R88.reuse, UR9, R7 ;  /* 0x00000009580b7c24 */ /* 0x040fe2000f8e0207 */
[----:B------:R-:W-:Y:S01]  /*22c0*/  UIMAD UR39, UR4, -0x3, UR39 ;  /* 0xfffffffd042778a4 */ /* 0x000fe2000f8e0227 */
[----:B------:R-:W-:Y:S01]  /*22d0*/  IMAD.WIDE.U32 R6, R88, UR8, R14 ;  /* 0x0000000858067c25 */ /* 0x000fe2000f8e000e */
[----:B------:R-:W-:Y:S01]  /*22e0*/  @UP1 ULOP3.LUT UR38, UR38, 0x1, UR4, 0x78, !UPT ;  /* 0x0000000126261892 */ /* 0x000fe2000f8e7804 */
[----:B------:R-:W-:-:S02]  /*22f0*/  IADD3 R102, -R9, UR7, R102 ;  /* 0x0000000709667c10 */ /* 0x000fc4000fffe166 */
[----:B------:R-:W-:Y:S01]  /*2300*/  LOP3.LUT R107, R4, R3, R8, 0xfe, !PT ;  /* 0x00000003046b7212 */ /* 0x000fe200078efe08 */
[----:B------:R-:W-:Y:S02]  /*2310*/  IMAD.IADD R3, R0, 0x1, -R93 ;  /* 0x0000000100037824 */ /* 0x000fe400078e0a5d */
[----:B------:R-:W-:Y:S02]  /*2320*/  IMAD.IADD R7, R7, 0x1, R11 ;  /* 0x0000000107077824 */ /* 0x000fe400078e020b */
[----:B------:R-:W-:Y:S01]  /*2330*/  IMAD.MOV.U32 R0, RZ, RZ, -0x1 ;  /* 0xffffffffff007424 */ /* 0x000fe200078e00ff */
[----:B------:R-:W-:Y:S06]  /*2340*/  @P0 BRA `(.L_x_34) ;  /* 0x0000003000f40947 */ /* 0x000fec0003800000 */
[----:B------:R-:W0:Y:S01]  /*2350*/  LDC.64 R20, c[0x0][0x5c8] ;  /* 0x00017200ff147b82 */ /* 0x000e220000000a00 */
[----:B------:R-:W-:Y:S01]  /*2360*/  ULDC.64 UR4, c[0x0][0x5c0] ;  /* 0x0001700000047ab9 */ /* 0x000fe20000000a00 */
[----:B------:R-:W-:Y:S01]  /*2370*/  BSSY B0, `(.L_x_34) ;  /* 0x000033a000007945 */ /* 0x000fe20003800000 */
[-C--:B0-----:R-:W-:Y:S01]  /*2380*/  IMAD R8, R5, R20.reuse, RZ ;  /* 0x0000001405087224 */ /* 0x081fe200078e02ff */
[----:B------:R-:W-:Y:S01]  /*2390*/  SHF.L.U64.HI R13, R20, 0x7, R21 ;  /* 0x00000007140d7819 */ /* 0x000fe20000010215 */
[----:B------:R-:W-:-:S04]  /*23a0*/  IMAD.WIDE.U32 R6, R107, R20, R6 ;  /* 0x000000146b067225 */ /* 0x000fc800078e0006 */
[----:B------:R-:W-:Y:S01]  /*23b0*/  IMAD R9, R107, R21, R8 ;  /* 0x000000156b097224 */ /* 0x000fe200078e0208 */
[----:B------:R-:W-:Y:S01]  /*23c0*/  IADD3 R94, P0, R6, UR4, RZ ;  /* 0x00000004065e7c10 */ /* 0x000fe2000ff1e0ff */
[C---:B------:R-:W-:Y:S02]  /*23d0*/  IMAD.SHL.U32 R11, R20.reuse, 0x80, RZ ;  /* 0x00000080140b7824 */ /* 0x040fe400078e00ff */
[----:B------:R-:W-:Y:S01]  /*23e0*/  IMAD.IADD R9, R7, 0x1, R9 ;  /* 0x0000000107097824 */ /* 0x000fe200078e0209 */
[-C--:B------:R-:W-:Y:S02]  /*23f0*/  LEA R6, P1, R20, R94.reuse, 0x3 ;  /* 0x0000005e14067211 */ /* 0x080fe400078218ff */
[----:B------:R-:W-:Y:S02]  /*2400*/  IADD3 R8, P2, R11, R94, RZ ;  /* 0x0000005e0b087210 */ /* 0x000fe40007f5e0ff */
[----:B------:R-:W-:Y:S02]  /*2410*/  IADD3.X R95, R9, UR5, RZ, P0, !PT ;  /* 0x00000005095f7c10 */ /* 0x000fe400087fe4ff */
[----:B-----5:R-:W-:-:S02]  /*2420*/  ISETP.NE.AND P0, PT, R90, RZ, PT ;  /* 0x000000ff5a00720c */ /* 0x020fc40003f05270 */
[----:B------:R-:W-:Y:S01]  /*2430*/  LEA.HI.X R7, R20, R95, R21, 0x3, P1 ;  /* 0x0000005f14077211 */ /* 0x000fe200008f1c15 */
[----:B------:R-:W-:Y:S01]  /*2440*/  IMAD.X R9, R13, 0x1, R95, P2 ;  /* 0x000000010d097824 */ /* 0x000fe200010e065f */
[----:B------:R-:W-:-:S05]  /*2450*/  IADD3 R10, P1, R11, R6, RZ ;  /* 0x000000060b0a7210 */ /* 0x000fca0007f3e0ff */
[----:B------:R-:W-:-:S04]  /*2460*/  IMAD.X R11, R13, 0x1, R7, P1 ;  /* 0x000000010d0b7824 */ /* 0x000fc800008e0607 */
[----:B------:R-:W-:Y:S05]  /*2470*/  @!P0 BRA `(.L_x_35) ;  /* 0x0000002400948947 */ /* 0x000fea0003800000 */
[----:B------:R-:W0:Y:S01]  /*2480*/  LDC.64 R92, c[0x0][0x5b0] ;  /* 0x00016c00ff5c7b82 */ /* 0x000e220000000a00 */
[----:B------:R-:W-:Y:S01]  /*2490*/  ULDC.64 UR4, c[0x0][0x5b8] ;  /* 0x00016e0000047ab9 */ /* 0x000fe20000000a00 */
[----:B------:R-:W-:Y:S01]  /*24a0*/  ISETP.GE.AND P0, PT, R102, 0x1, PT ;  /* 0x000000016600780c */ /* 0x000fe20003f06270 */
[----:B------:R-:W-:Y:S01]  /*24b0*/  IMAD R21, R96, UR4, RZ ;  /* 0x0000000460157c24 */ /* 0x000fe2000f8e02ff */
[----:B------:R-:W-:Y:S01]  /*24c0*/  BSSY B1, `(.L_x_36) ;  /* 0x0000010000017945 */ /* 0x000fe20003800000 */
[C---:B------:R-:W-:Y:S01]  /*24d0*/  IMAD.WIDE.U32 R14, R88.reuse, UR4, R14 ;  /* 0x00000004580e7c25 */ /* 0x040fe2000f8e000e */
[----:B------:R-:W-:Y:S02]  /*24e0*/  ISETP.LT.OR P3, PT, R3, 0x1, !P0 ;  /* 0x000000010300780c */ /* 0x000fe40004761670 */
[----:B------:R-:W1:Y:S01]  /*24f0*/  LDC.64 R12, c[0x0][0x5a8] ;  /* 0x00016a00ff0c7b82 */ /* 0x000e620000000a00 */
[----:B------:R-:W-:Y:S02]  /*2500*/  IMAD R21, R88, UR5, R21 ;  /* 0x0000000558157c24 */ /* 0x000fe4000f8e0215 */
[----:B------:R-:W-:-:S02]  /*2510*/  IMAD.MOV.U32 R20, RZ, RZ, R14 ;  /* 0x000000ffff147224 */ /* 0x000fc400078e000e */
[----:B------:R-:W-:Y:S02]  /*2520*/  IMAD.IADD R21, R15, 0x1, R21 ;  /* 0x000000010f157824 */ /* 0x000fe400078e0215 */
[-C--:B0-----:R-:W-:Y:S01]  /*2530*/  IMAD R88, R5, R92.reuse, RZ ;  /* 0x0000005c05587224 */ /* 0x081fe200078e02ff */
[----:B------:R-:W-:Y:S01]  /*2540*/  SHF.L.U64.HI R99, R92, 0x3, R93 ;  /* 0x000000035c637819 */ /* 0x000fe2000001025d */
[----:B------:R-:W-:-:S04]  /*2550*/  IMAD.WIDE.U32 R96, R107, R92, R20 ;  /* 0x0000005c6b607225 */ /* 0x000fc800078e0014 */
[----:B------:R-:W-:Y:S01]  /*2560*/  IMAD R105, R107, R93, R88 ;  /* 0x0000005d6b697224 */ /* 0x000fe200078e0258 */
[----:B-1----:R-:W-:Y:S01]  /*2570*/  IADD3 R96, P1, R96, R12, RZ ;  /* 0x0000000c60607210 */ /* 0x002fe20007f3e0ff */
[----:B------:R-:W-:-:S03]  /*2580*/  IMAD.SHL.U32 R98, R92, 0x8, RZ ;  /* 0x000000085c627824 */ /* 0x000fc600078e00ff */
[----:B------:R-:W-:Y:S01]  /*2590*/  IADD3.X R97, R13, R97, R105, P1, !PT ;  /* 0x000000610d617210 */ /* 0x000fe20000ffe469 */
[----:B------:R-:W-:Y:S08]  /*25a0*/  @P3 BRA `(.L_x_37) ;  /* 0x0000000000043947 */ /* 0x000ff00003800000 */
[----:B--2---:R0:W5:Y:S02]  /*25b0*/  LDG.E.U8 R91, desc[UR36][R96.64] ;  /* 0x00000024605b7981 */ /* 0x004164000c1e1100 */
.L_x_37:
[----:B------:R-:W-:Y:S05]  /*25c0*/  BSYNC B1 ;  /* 0x0000000000017941 */ /* 0x000fea0003800000 */
.L_x_36:
[----:B-----5:R-:W-:Y:S01]  /*25d0*/  LOP3.LUT R88, R91, 0xffff, RZ, 0xc0, !PT ;  /* 0x0000ffff5b587812 */ /* 0x020fe200078ec0ff */
[----:B------:R-:W-:Y:S01]  /*25e0*/  IMAD.WIDE.U32 R100, R107, R92, R98 ;  /* 0x0000005c6b647225 */ /* 0x000fe200078e0062 */
[----:B------:R-:W-:Y:S01]  /*25f0*/  ISETP.LT.OR P4, PT, R3, 0x2, !P0 ;  /* 0x000000020300780c */ /* 0x000fe20004781670 */
[----:B------:R-:W-:Y:S01]  /*2600*/  BSSY B1, `(.L_x_38) ;  /* 0x000000e000017945 */ /* 0x000fe20003800000 */
[----:B------:R-:W-:Y:S01]  /*2610*/  PRMT R103, R88, 0x8880, RZ ;  /* 0x0000888058677816 */ /* 0x000fe200000000ff */
[----:B------:R-:W-:Y:S01]  /*2620*/  IMAD.IADD R101, R105, 0x1, R101 ;  /* 0x0000000169657824 */ /* 0x000fe200078e0265 */
[----:B------:R-:W-:Y:S02]  /*2630*/  IADD3 R100, P2, P5, R14, R12, R100 ;  /* 0x0000000c0e647210 */ /* 0x000fe40007d5e064 */
[----:B------:R-:W-:Y:S01]  /*2640*/  ISETP.GE.AND P1, PT, R102, 0x9, PT ;  /* 0x000000096600780c */ /* 0x000fe20003f26270 */
[----:B------:R-:W-:Y:S01]  /*2650*/  IMAD R88, R103, R90, RZ ;  /* 0x0000005a67587224 */ /* 0x000fe200078e02ff */
[----:B------:R-:W-:-:S02]  /*2660*/  IADD3.X R101, R21, R13, R101, P2, P5 ;  /* 0x0000000d15657210 */ /* 0x000fc400017ea465 */
[----:B------:R-:W-:Y:S01]  /*2670*/  ISETP.LT.OR P2, PT, R3, 0x1, !P1 ;  /* 0x000000010300780c */ /* 0x000fe20004f41670 */
[----:B------:R-:W-:-:S05]  /*2680*/  @!P3 IMAD R103, R56, R89, R88 ;  /* 0x000000593867b224 */ /* 0x000fca00078e0258 */
[----:B------:R1:W-:Y:S01]  /*2690*/  @!P3 STG.E.U8 desc[UR36][R94.64], R103 ;  /* 0x000000675e00b986 */ /* 0x0003e2000c101124 */
[----:B------:R-:W-:Y:S06]  /*26a0*/  @P4 BRA `(.L_x_39) ;  /* 0x00000000000c4947 */ /* 0x000fec0003800000 */
[----:B--2---:R-:W1:Y:S02]  /*26b0*/  LDG.E.U8 R91, desc[UR36][R96.64+0x1] ;  /* 0x00000124605b7981 */ /* 0x004e64000c1e1100 */
[----:B-1----:R-:W-:-:S05]  /*26c0*/  PRMT R103, R91, 0x8880, RZ ;  /* 0x000088805b677816 */ /* 0x002fca00000000ff */
[----:B------:R-:W-:-:S07]  /*26d0*/  IMAD R88, R103, R90, RZ ;  /* 0x0000005a67587224 */ /* 0x000fce00078e02ff */
.L_x_39:
[----:B------:R-:W-:Y:S05]  /*26e0*/  BSYNC B1 ;  /* 0x0000000000017941 */ /* 0x000fea0003800000 */
.L_x_38:
[----:B------:R-:W-:Y:S01]  /*26f0*/  @!P4 IMAD R57, R57, R89, R88 ;  /* 0x000000593939c224 */ /* 0x000fe200078e0258 */
[----:B------:R-:W-:Y:S04]  /*2700*/  BSSY B1, `(.L_x_40) ;  /* 0x0000006000017945 */ /* 0x000fe80003800000 */
[----:B------:R3:W-:Y:S01]  /*2710*/  @!P4 STG.E.U8 desc[UR36][R94.64+0x1], R57 ;  /* 0x000001395e00c986 */ /* 0x0007e2000c101124 */
[----:B------:R-:W-:Y:S05]  /*2720*/  @P2 BRA `(.L_x_41) ;  /* 0x00000000000c2947 */ /* 0x000fea0003800000 */
[----:B--2---:R-:W3:Y:S02]  /*2730*/  LDG.E.U8 R91, desc[UR36][R100.64] ;  /* 0x00000024645b7981 */ /* 0x004ee4000c1e1100 */
[----:B---3--:R-:W-:-:S05]  /*2740*/  PRMT R57, R91, 0x8880, RZ ;  /* 0x000088805b397816 */ /* 0x008fca00000000ff */
[----:B------:R-:W-:-:S07]  /*2750*/  IMAD R88, R57, R90, RZ ;  /* 0x0000005a39587224 */ /* 0x000fce00078e02ff */
.L_x_41:
[----:B------:R-:W-:Y:S05]  /*2760*/  BSYNC B1 ;  /* 0x0000000000017941 */ /* 0x000fea0003800000 */
.L_x_40:
[C---:B------:R-:W-:Y:S01]  /*2770*/  ISETP.LT.OR P4, PT, R3.reuse, 0x2, !P1 ;  /* 0x000000020300780c */ /* 0x040fe20004f81670 */
[----:B---3--:R-:W-:Y:S01]  /*2780*/  @!P2 IMAD R57, R58, R89, R88 ;  /* 0x000000593a39a224 */ /* 0x008fe200078e0258 */
[----:B------:R-:W-:Y:S01]  /*2790*/  BSSY B1, `(.L_x_42) ;  /* 0x0000009000017945 */ /* 0x000fe20003800000 */
[C---:B------:R-:W-:Y:S02]  /*27a0*/  ISETP.LT.OR P3, PT, R3.reuse, 0x9, !P0 ;  /* 0x000000090300780c */ /* 0x040fe40004761670 */
[C---:B------:R-:W-:Y:S01]  /*27b0*/  ISETP.LT.OR P5, PT, R3.reuse, 0xa, !P0 ;  /* 0x0000000a0300780c */ /* 0x040fe200047a1670 */
[----:B------:R3:W-:Y:S01]  /*27c0*/  @!P2 STG.E.U8 desc[UR36][R6.64], R57 ;  /* 0x000000390600a986 */ /* 0x0007e2000c101124 */
[----:B------:R-:W-:-:S06]  /*27d0*/  ISETP.LT.OR P2, PT, R3, 0x9, !P1 ;  /* 0x000000090300780c */ /* 0x000fcc0004f41670 */
[----:B------:R-:W-:Y:S07]  /*27e0*/  @P4 BRA `(.L_x_43) ;  /* 0x00000000000c4947 */ /* 0x000fee0003800000 */
[----:B--2---:R-:W3:Y:S02]  /*27f0*/  LDG.E.U8 R91, desc[UR36][R100.64+0x1] ;  /* 0x00000124645b7981 */ /* 0x004ee4000c1e1100 */
[----:B---3--:R-:W-:-:S05]  /*2800*/  PRMT R57, R91, 0x8880, RZ ;  /* 0x000088805b397816 */ /* 0x008fca00000000ff */
[----:B------:R-:W-:-:S07]  /*2810*/  IMAD R88, R57, R90, RZ ;  /* 0x0000005a39587224 */ /* 0x000fce00078e02ff */
.L_x_43:
[----:B------:R-:W-:Y:S05]  /*2820*/  BSYNC B1 ;  /* 0x0000000000017941 */ /* 0x000fea0003800000 */
.L_x_42:
[----:B------:R-:W-:Y:S01]  /*2830*/  @!P4 IMAD R59, R59, R89, R88 ;  /* 0x000000593b3bc224 */ /* 0x000fe200078e0258 */
[----:B------:R-:W-:Y:S04]  /*2840*/  BSSY B1, `(.L_x_44) ;  /* 0x0000006000017945 */ /* 0x000fe80003800000 */
[----:B------:R4:W-:Y:S01]  /*2850*/  @!P4 STG.E.U8 desc[UR36][R6.64+0x1], R59 ;  /* 0x0000013b0600c986 */ /* 0x0009e2000c101124 */
[----:B------:R-:W-:Y:S05]  /*2860*/  @P3 BRA `(.L_x_45) ;  /* 0x00000000000c3947 */ /* 0x000fea0003800000 */
[----:B--2---:R-:W3:Y:S02]  /*2870*/  LDG.E.U8 R91, desc[UR36][R96.64+0x8] ;  /* 0x00000824605b7981 */ /* 0x004ee4000c1e1100 */
[----:B---3--:R-:W-:-:S05]  /*2880*/  PRMT R57, R91, 0x8880, RZ ;  /* 0x000088805b397816 */ /* 0x008fca00000000ff */
[----:B------:R-:W-:-:S07]  /*2890*/  IMAD R88, R57, R90, RZ ;  /* 0x0000005a39587224 */ /* 0x000fce00078e02ff */
.L_x_45:
[----:B------:R-:W-:Y:S05]  /*28a0*/  BSYNC B1 ;  /* 0x0000000000017941 */ /* 0x000fea0003800000 */
.L_x_44:
[----:B---3--:R-:W-:Y:S01]  /*28b0*/  @!P3 IMAD R57, R60, R89, R88 ;  /* 0x000000593c39b224 */ /* 0x008fe200078e0258 */
[----:B------:R-:W-:Y:S04]  /*28c0*/  BSSY B1, `(.L_x_46) ;  /* 0x0000006000017945 */ /* 0x000fe80003800000 */
[----:B------:R3:W-:Y:S01]  /*28d0*/  @!P3 STG.E.U8 desc[UR36][R94.64+0x8], R57 ;  /* 0x000008395e00b986 */ /* 0x0007e2000c101124 */
[----:B------:R-:W-:Y:S05]  /*28e0*/  @P5 BRA `(.L_x_47) ;  /* 0x00000000000c5947 */ /* 0x000fea0003800000 */
[----:B--2---:R-:W3:Y:S02]  /*28f0*/  LDG.E.U8 R91, desc[UR36][R96.64+0x9] ;  /* 0x00000924605b7981 */ /* 0x004ee4000c1e1100 */
[----:B---3--:R-:W-:-:S05]  /*2900*/  PRMT R57, R91, 0x8880, RZ ;  /* 0x000088805b397816 */ /* 0x008fca00000000ff */
[----:B------:R-:W-:-:S07]  /*2910*/  IMAD R88, R57, R90, RZ ;  /* 0x0000005a39587224 */ /* 0x000fce00078e02ff */
.L_x_47:
[----:B------:R-:W-:Y:S05]  /*2920*/  BSYNC B1 ;  /* 0x0000000000017941 */ /* 0x000fea0003800000 */
.L_x_46:
[----:B------:R-:W-:Y:S01]  /*2930*/  @!P5 IMAD R61, R61, R89, R88 ;  /* 0x000000593d3dd224 */ /* 0x000fe200078e0258 */
[----:B------:R-:W-:Y:S04]  /*2940*/  BSSY B1, `(.L_x_48) ;  /* 0x0000006000017945 */ /* 0x000fe80003800000 */
[----:B------:R0:W-:Y:S01]  /*2950*/  @!P5 STG.E.U8 desc[UR36][R94.64+0x9], R61 ;  /* 0x0000093d5e00d986 */ /* 0x0001e2000c101124 */
[----:B------:R-:W-:Y:S05]  /*2960*/  @P2 BRA `(.L_x_49) ;  /* 0x00000000000c2947 */ /* 0x000fea0003800000 */
[----:B--2---:R-:W3:Y:S02]  /*2970*/  LDG.E.U8 R91, desc[UR36][R100.64+0x8] ;  /* 0x00000824645b7981 */ /* 0x004ee4000c1e1100 */
[----:B---3--:R-:W-:-:S05]  /*2980*/  PRMT R57, R91, 0x8880, RZ ;  /* 0x000088805b397816 */ /* 0x008fca00000000ff */
[----:B------:R-:W-:-:S07]  /*2990*/  IMAD R88, R57, R90, RZ ;  /* 0x0000005a39587224 */ /* 0x000fce00078e02ff */
.L_x_49:
[----:B------:R-:W-:Y:S05]  /*29a0*/  BSYNC B1 ;  /* 0x0000000000017941 */ /* 0x000fea0003800000 */
.L_x_48:
        /* <DEDUP_REMOVED lines=11> */
.L_x_51:
[----:B------:R-:W-:Y:S05]  /*2a60*/  BSYNC B1 ;  /* 0x0000000000017941 */ /* 0x000fea0003800000 */
.L_x_50:
[----:B------:R-:W-:Y:S01]  /*2a70*/  @!P4 IMAD R63, R63, R89, R88 ;  /* 0x000000593f3fc224 */ /* 0x000fe200078e0258 */
[----:B------:R-:W-:Y:S04]  /*2a80*/  BSSY B1, `(.L_x_52) ;  /* 0x0000006000017945 */ /* 0x000fe80003800000 */
[----:B------:R0:W-:Y:S01]  /*2a90*/  @!P4 STG.E.U8 desc[UR36][R6.64+0x9], R63 ;  /* 0x0000093f0600c986 */ /* 0x0001e2000c101124 */
[----:B------:R-:W-:Y:S05]  /*2aa0*/  @P3 BRA `(.L_x_53) ;  /* 0x00000000000c3947 */ /* 0x000fea0003800000 */
[----:B--2---:R-:W3:Y:S02]  /*2ab0*/  LDG.E.U8 R91, desc[UR36][R96.64+0x10] ;  /* 0x00001024605b7981 */ /* 0x004ee4000c1e1100 */
[----:B---3--:R-:W-:-:S05]  /*2ac0*/  PRMT R57, R91, 0x8880, RZ ;  /* 0x000088805b397816 */ /* 0x008fca00000000ff */
[----:B------:R-:W-:-:S07]  /*2ad0*/  IMAD R88, R57, R90, RZ ;  /* 0x0000005a39587224 */ /* 0x000fce00078e02ff */
.L_x_53:
[----:B------:R-:W-:Y:S05]  /*2ae0*/  BSYNC B1 ;  /* 0x0000000000017941 */ /* 0x000fea0003800000 */
.L_x_52:
[----:B---3--:R-:W-:Y:S01]  /*2af0*/  @!P3 IMAD R57, R64, R89, R88 ;  /* 0x000000594039b224 */ /* 0x008fe200078e0258 */
[----:B------:R-:W-:Y:S04]  /*2b00*/  BSSY B1, `(.L_x_54) ;  /* 0x0000006000017945 */ /* 0x000fe80003800000 */
[----:B------:R3:W-:Y:S01]  /*2b10*/  @!P3 STG.E.U8 desc[UR36][R94.64+0x10], R57 ;  /* 0x000010395e00b986 */ /* 0x0007e2000c101124 */
[----:B------:R-:W-:Y:S05]  /*2b20*/  @P5 BRA `(.L_x_55) ;  /* 0x00000000000c5947 */ /* 0x000fea0003800000 */
[----:B--2---:R-:W3:Y:S02]  /*2b30*/  LDG.E.U8 R91, desc[UR36][R96.64+0x11] ;  /* 0x00001124605b7981 */ /* 0x004ee4000c1e1100 */
[----:B---3--:R-:W-:-:S05]  /*2b40*/  PRMT R57, R91, 0x8880, RZ ;  /* 0x000088805b397816 */ /* 0x008fca00000000ff */
[----:B------:R-:W-:-:S07]  /*2b50*/  IMAD R88, R57, R90, RZ ;  /* 0x0000005a39587224 */ /* 0x000fce00078e02ff */
.L_x_55:
[----:B------:R-:W-:Y:S05]  /*2b60*/  BSYNC B1 ;  /* 0x0000000000017941 */ /* 0x000fea0003800000 */
.L_x_54:
[----:B------:R-:W-:Y:S01]  /*2b70*/  @!P5 IMAD R65, R65, R89, R88 ;  /* 0x000000594141d224 */ /* 0x000fe200078e0258 */
[----:B------:R-:W-:Y:S04]  /*2b80*/  BSSY B1, `(.L_x_56) ;  /* 0x0000006000017945 */ /* 0x000fe80003800000 */
[----:B------:R0:W-:Y:S01]  /*2b90*/  @!P5 STG.E.U8 desc[UR36][R94.64+0x11], R65 ;  /* 0x000011415e00d986 */ /* 0x0001e2000c101124 */
[----:B------:R-:W-:Y:S05]  /*2ba0*/  @P2 BRA `(.L_x_57) ;  /* 0x00000000000c2947 */ /* 0x000fea0003800000 */
[----:B--2---:R-:W3:Y:S02]  /*2bb0*/  LDG.E.U8 R91, desc[UR36][R100.64+0x10] ;  /* 0x00001024645b7981 */ /* 0x004ee4000c1e1100 */
[----:B---3--:R-:W-:-:S05]  /*2bc0*/  PRMT R57, R91, 0x8880, RZ ;  /* 0x000088805b397816 */ /* 0x008fca00000000ff */
[----:B------:R-:W-:-:S07]  /*2bd0*/  IMAD R88, R57, R90, RZ ;  /* 0x0000005a39587224 */ /* 0x000fce00078e02ff */
.L_x_57:
[----:B------:R-:W-:Y:S05]  /*2be0*/  BSYNC B1 ;  /* 0x0000000000017941 */ /* 0x000fea0003800000 */
.L_x_56:
        /* <DEDUP_REMOVED lines=11> */
.L_x_59:
[----:B------:R-:W-:Y:S05]  /*2ca0*/  BSYNC B1 ;  /* 0x0000000000017941 */ /* 0x000fea0003800000 */
.L_x_58:
[----:B------:R-:W-:Y:S01]  /*2cb0*/  @!P4 IMAD R67, R67, R89, R88 ;  /* 0x000000594343c224 */ /* 0x000fe200078e0258 */
[----:B------:R-:W-:Y:S04]  /*2cc0*/  BSSY B1, `(.L_x_60) ;  /* 0x0000006000017945 */ /* 0x000fe80003800000 */
[----:B------:R0:W-:Y:S01]  /*2cd0*/  @!P4 STG.E.U8 desc[UR36][R6.64+0x11], R67 ;  /* 0x000011430600c986 */ /* 0x0001e2000c101124 */
[----:B------:R-:W-:Y:S05]  /*2ce0*/  @P3 BRA `(.L_x_61) ;  /* 0x00000000000c3947 */ /* 0x000fea0003800000 */
[----:B--2---:R-:W3:Y:S02]  /*2cf0*/  LDG.E.U8 R91, desc[UR36][R96.64+0x18] ;  /* 0x00001824605b7981 */ /* 0x004ee4000c1e1100 */
[----:B---3--:R-:W-:-:S05]  /*2d00*/  PRMT R57, R91, 0x8880, RZ ;  /* 0x000088805b397816 */ /* 0x008fca00000000ff */
[----:B------:R-:W-:-:S07]  /*2d10*/  IMAD R88, R57, R90, RZ ;  /* 0x0000005a39587224 */ /* 0x000fce00078e02ff */
.L_x_61:
[----:B------:R-:W-:Y:S05]  /*2d20*/  BSYNC B1 ;  /* 0x0000000000017941 */ /* 0x000fea0003800000 */
.L_x_60:
[----:B---3--:R-:W-:Y:S01]  /*2d30*/  @!P3 IMAD R57, R68, R89, R88 ;  /* 0x000000594439b224 */ /* 0x008fe200078e0258 */
[----:B------:R-:W-:Y:S04]  /*2d40*/  BSSY B1, `(.L_x_62) ;  /* 0x0000006000017945 */ /* 0x000fe80003800000 */
[----:B------:R3:W-:Y:S01]  /*2d50*/  @!P3 STG.E.U8 desc[UR36][R94.64+0x18], R57 ;  /* 0x000018395e00b986 */ /* 0x0007e2000c101124 */
[----:B------:R-:W-:Y:S05]  /*2d60*/  @P5 BRA `(.L_x_63) ;  /* 0x00000000000c5947 */ /* 0x000fea0003800000 */
[----:B--2---:R-:W3:Y:S02]  /*2d70*/  LDG.E.U8 R91, desc[UR36][R96.64+0x19] ;  /* 0x00001924605b7981 */ /* 0x004ee4000c1e1100 */
[----:B---3--:R-:W-:-:S05]  /*2d80*/  PRMT R57, R91, 0x8880, RZ ;  /* 0x000088805b397816 */ /* 0x008fca00000000ff */
[----:B------:R-:W-:-:S07]  /*2d90*/  IMAD R88, R57, R90, RZ ;  /* 0x0000005a39587224 */ /* 0x000fce00078e02ff */
.L_x_63:
[----:B------:R-:W-:Y:S05]  /*2da0*/  BSYNC B1 ;  /* 0x0000000000017941 */ /* 0x000fea0003800000 */
.L_x_62:
[----:B------:R-:W-:Y:S01]  /*2db0*/  @!P5 IMAD R69, R69, R89, R88 ;  /* 0x000000594545d224 */ /* 0x000fe200078e0258 */
[----:B------:R-:W-:Y:S04]  /*2dc0*/  BSSY B1, `(.L_x_64) ;  /* 0x0000006000017945 */ /* 0x000fe80003800000 */
[----:B------:R0:W-:Y:S01]  /*2dd0*/  @!P5 STG.E.U8 desc[UR36][R94.64+0x19], R69 ;  /* 0x000019455e00d986 */ /* 0x0001e2000c101124 */
[----:B------:R-:W-:Y:S05]  /*2de0*/  @P2 BRA `(.L_x_65) ;  /* 0x00000000000c2947 */ /* 0x000fea0003800000 */
[----:B--2---:R-:W3:Y:S02]  /*2df0*/  LDG.E.U8 R91, desc[UR36][R100.64+0x18] ;  /* 0x00001824645b7981 */ /* 0x004ee4000c1e1100 */
[----:B---3--:R-:W-:-:S05]  /*2e00*/  PRMT R57, R91, 0x8880, RZ ;  /* 0x000088805b397816 */ /* 0x008fca00000000ff */
[----:B------:R-:W-:-:S07]  /*2e10*/  IMAD R88, R57, R90, RZ ;  /* 0x0000005a39587224 */ /* 0x000fce00078e02ff */
.L_x_65:
[----:B------:R-:W-:Y:S05]  /*2e20*/  BSYNC B1 ;  /* 0x0000000000017941 */ /* 0x000fea0003800000 */
.L_x_64:
        /* <DEDUP_REMOVED lines=11> */
.L_x_67:
[----:B------:R-:W-:Y:S05]  /*2ee0*/  BSYNC B1 ;  /* 0x0000000000017941 */ /* 0x000fea0003800000 */
.L_x_66:
[----:B------:R-:W-:Y:S01]  /*2ef0*/  @!P4 IMAD R71, R71, R89, R88 ;  /* 0x000000594747c224 */ /* 0x000fe200078e0258 */
[----:B------:R-:W-:Y:S04]  /*2f00*/  BSSY B1, `(.L_x_68) ;  /* 0x0000006000017945 */ /* 0x000fe80003800000 */
[----:B------:R0:W-:Y:S01]  /*2f10*/  @!P4 STG.E.U8 desc[UR36][R6.64+0x19], R71 ;  /* 0x000019470600c986 */ /* 0x0001e2000c101124 */
[----:B------:R-:W-:Y:S05]  /*2f20*/  @P3 BRA `(.L_x_69) ;  /* 0x00000000000c3947 */ /* 0x000fea0003800000 */
[----:B--2---:R-:W3:Y:S02]  /*2f30*/  LDG.E.U8 R91, desc[UR36][R96.64+0x20] ;  /* 0x00002024605b7981 */ /* 0x004ee4000c1e1100 */
[----:B---3--:R-:W-:-:S05]  /*2f40*/  PRMT R57, R91, 0x8880, RZ ;  /* 0x000088805b397816 */ /* 0x008fca00000000ff */
[----:B------:R-:W-:-:S07]  /*2f50*/  IMAD R88, R57, R90, RZ ;  /* 0x0000005a39587224 */ /* 0x000fce00078e02ff */
.L_x_69:
[----:B------:R-:W-:Y:S05]  /*2f60*/  BSYNC B1 ;  /* 0x0000000000017941 */ /* 0x000fea0003800000 */
.L_x_68:
[----:B---3--:R-:W-:Y:S01]  /*2f70*/  @!P3 IMAD R57, R72, R89, R88 ;  /* 0x000000594839b224 */ /* 0x008fe200078e0258 */
[----:B------:R-:W-:Y:S04]  /*2f80*/  BSSY B1, `(.L_x_70) ;  /* 0x0000006000017945 */ /* 0x000fe80003800000 */
[----:B------:R3:W-:Y:S01]  /*2f90*/  @!P3 STG.E.U8 desc[UR36][R94.64+0x20], R57 ;  /* 0x000020395e00b986 */ /* 0x0007e2000c101124 */
[----:B------:R-:W-:Y:S05]  /*2fa0*/  @P5 BRA `(.L_x_71) ;  /* 0x00000000000c5947 */ /* 0x000fea0003800000 */
[----:B--2---:R-:W3:Y:S02]  /*2fb0*/  LDG.E.U8 R91, desc[UR36][R96.64+0x21] ;  /* 0x00002124605b7981 */ /* 0x004ee4000c1e1100 */
[----:B---3--:R-:W-:-:S05]  /*2fc0*/  PRMT R57, R91, 0x8880, RZ ;  /* 0x000088805b397816 */ /* 0x008fca00000000ff */
[----:B------:R-:W-:-:S07]  /*2fd0*/  IMAD R88, R57, R90, RZ ;  /* 0x0000005a39587224 */ /* 0x000fce00078e02ff */
.L_x_71:
[----:B------:R-:W-:Y:S05]  /*2fe0*/  BSYNC B1 ;  /* 0x0000000000017941 */ /* 0x000fea0003800000 */
.L_x_70:
[----:B------:R-:W-:Y:S01]  /*2ff0*/  @!P5 IMAD R73, R73, R89, R88 ;  /* 0x000000594949d224 */ /* 0x000fe200078e0258 */
[----:B------:R-:W-:Y:S04]  /*3000*/  BSSY B1, `(.L_x_72) ;  /* 0x0000006000017945 */ /* 0x000fe80003800000 */
[----:B------:R0:W-:Y:S01]  /*3010*/  @!P5 STG.E.U8 desc[UR36][R94.64+0x21], R73 ;  /* 0x000021495e00d986 */ /* 0x0001e2000c101124 */
[----:B------:R-:W-:Y:S05]  /*3020*/  @P2 BRA `(.L_x_73) ;  /* 0x00000000000c2947 */ /* 0x000fea0003800000 */
[----:B--2---:R-:W3:Y:S02]  /*3030*/  LDG.E.U8 R91, desc[UR36][R100.64+0x20] ;  /* 0x00002024645b7981 */ /* 0x004ee4000c1e1100 */
[----:B---3--:R-:W-:-:S05]  /*3040*/  PRMT R57, R91, 0x8880, RZ ;  /* 0x000088805b397816 */ /* 0x008fca00000000ff */
[----:B------:R-:W-:-:S07]  /*3050*/  IMAD R88, R57, R90, RZ ;  /* 0x0000005a39587224 */ /* 0x000fce00078e02ff */
.L_x_73:
[----:B------:R-:W-:Y:S05]  /*3060*/  BSYNC B1 ;  /* 0x0000000000017941 */ /* 0x000fea0003800000 */
.L_x_72:
        /* <DEDUP_REMOVED lines=11> */
.L_x_75:
[----:B------:R-:W-:Y:S05]  /*3120*/  BSYNC B1 ;  /* 0x0000000000017941 */ /* 0x000fea0003800000 */
.L_x_74:
[----:B------:R-:W-:Y:S01]  /*3130*/  @!P4 IMAD R75, R75, R89, R88 ;  /* 0x000000594b4bc224 */ /* 0x000fe200078e0258 */
[----:B------:R-:W-:Y:S04]  /*3140*/  BSSY B1, `(.L_x_76) ;  /* 0x0000006000017945 */ /* 0x000fe80003800000 */
[----:B------:R0:W-:Y:S01]  /*3150*/  @!P4 STG.E.U8 desc[UR36][R6.64+0x21], R75 ;  /* 0x0000214b0600c986 */ /* 0x0001e2000c101124 */
[----:B------:R-:W-:Y:S05]  /*3160*/  @P3 BRA `(.L_x_77) ;  /* 0x00000000000c3947 */ /* 0x000fea0003800000 */
[----:B--2---:R-:W3:Y:S02]  /*3170*/  LDG.E.U8 R91, desc[UR36][R96.64+0x28] ;  /* 0x00002824605b7981 */ /* 0x004ee4000c1e1100 */
[----:B---3--:R-:W-:-:S05]  /*3180*/  PRMT R57, R91, 0x8880, RZ ;  /* 0x000088805b397816 */ /* 0x008fca00000000ff */
[----:B------:R-:W-:-:S07]  /*3190*/  IMAD R88, R57, R90, RZ ;  /* 0x0000005a39587224 */ /* 0x000fce00078e02ff */
.L_x_77:
[----:B------:R-:W-:Y:S05]  /*31a0*/  BSYNC B1 ;  /* 0x0000000000017941 */ /* 0x000fea0003800000 */
.L_x_76:
[----:B---3--:R-:W-:Y:S01]  /*31b0*/  @!P3 IMAD R57, R76, R89, R88 ;  /* 0x000000594c39b224 */ /* 0x008fe200078e0258 */
[----:B------:R-:W-:Y:S04]  /*31c0*/  BSSY B1, `(.L_x_78) ;  /* 0x0000006000017945 */ /* 0x000fe80003800000 */
[----:B------:R3:W-:Y:S01]  /*31d0*/  @!P3 STG.E.U8 desc[UR36][R94.64+0x28], R57 ;  /* 0x000028395e00b986 */ /* 0x0007e2000c101124 */
[----:B------:R-:W-:Y:S05]  /*31e0*/  @P5 BRA `(.L_x_79) ;  /* 0x00000000000c5947 */ /* 0x000fea0003800000 */
[----:B--2---:R-:W3:Y:S02]  /*31f0*/  LDG.E.U8 R91, desc[UR36][R96.64+0x29] ;  /* 0x00002924605b7981 */ /* 0x004ee4000c1e1100 */
[----:B---3--:R-:W-:-:S05]  /*3200*/  PRMT R57, R91, 0x8880, RZ ;  /* 0x000088805b397816 */ /* 0x008fca00000000ff */
[----:B------:R-:W-:-:S07]  /*3210*/  IMAD R88, R57, R90, RZ ;  /* 0x0000005a39587224 */ /* 0x000fce00078e02ff */
.L_x_79:
[----:B------:R-:W-:Y:S05]  /*3220*/  BSYNC B1 ;  /* 0x0000000000017941 */ /* 0x000fea0003800000 */
.L_x_78:
[----:B------:R-:W-:Y:S01]  /*3230*/  @!P5 IMAD R77, R77, R89, R88 ;  /* 0x000000594d4dd224 */ /* 0x000fe200078e0258 */
[----:B------:R-:W-:Y:S04]  /*3240*/  BSSY B1, `(.L_x_80) ;  /* 0x0000006000017945 */ /* 0x000fe80003800000 */
[----:B------:R0:W-:Y:S01]  /*3250*/  @!P5 STG.E.U8 desc[UR36][R94.64+0x29], R77 ;  /* 0x0000294d5e00d986 */ /* 0x0001e2000c101124 */
[----:B------:R-:W-:Y:S05]  /*3260*/  @P2 BRA `(.L_x_81) ;  /* 0x00000000000c2947 */ /* 0x000fea0003800000 */
[----:B--2---:R-:W3:Y:S02]  /*3270*/  LDG.E.U8 R91, desc[UR36][R100.64+0x28] ;  /* 0x00002824645b7981 */ /* 0x004ee4000c1e1100 */
[----:B---3--:R-:W-:-:S05]  /*3280*/  PRMT R57, R91, 0x8880, RZ ;  /* 0x000088805b397816 */ /* 0x008fca00000000ff */
[----:B------:R-:W-:-:S07]  /*3290*/  IMAD R88, R57, R90, RZ ;  /* 0x0000005a39587224 */ /* 0x000fce00078e02ff */
.L_x_81:
[----:B------:R-:W-:Y:S05]  /*32a0*/  BSYNC B1 ;  /* 0x0000000000017941 */ /* 0x000fea0003800000 */
.L_x_80:
        /* <DEDUP_REMOVED lines=11> */
.L_x_83:
[----:B------:R-:W-:Y:S05]  /*3360*/  BSYNC B1 ;  /* 0x0000000000017941 */ /* 0x000fea0003800000 */
.L_x_82:
[----:B------:R-:W-:Y:S01]  /*3370*/  @!P4 IMAD R79, R79, R89, R88 ;  /* 0x000000594f4fc224 */ /* 0x000fe200078e0258 */
[----:B------:R-:W-:Y:S04]  /*3380*/  BSSY B1, `(.L_x_84) ;  /* 0x0000006000017945 */ /* 0x000fe80003800000 */
[----:B------:R0:W-:Y:S01]  /*3390*/  @!P4 STG.E.U8 desc[UR36][R6.64+0x29], R79 ;  /* 0x0000294f0600c986 */ /* 0x0001e2000c101124 */
[----:B------:R-:W-:Y:S05]  /*33a0*/  @P3 BRA `(.L_x_85) ;  /* 0x00000000000c3947 */ /* 0x000fea0003800000 */
[----:B--2---:R-:W3:Y:S02]  /*33b0*/  LDG.E.U8 R91, desc[UR36][R96.64+0x30] ;  /* 0x00003024605b7981 */ /* 0x004ee4000c1e1100 */
[----:B---3--:R-:W-:-:S05]  /*33c0*/  PRMT R57, R91, 0x8880, RZ ;  /* 0x000088805b397816 */ /* 0x008fca00000000ff */
[----:B------:R-:W-:-:S07]  /*33d0*/  IMAD R88, R57, R90, RZ ;  /* 0x0000005a39587224 */ /* 0x000fce00078e02ff */
.L_x_85:
[----:B------:R-:W-:Y:S05]  /*33e0*/  BSYNC B1 ;  /* 0x0000000000017941 */ /* 0x000fea0003800000 */
.L_x_84:
[----:B---3--:R-:W-:Y:S01]  /*33f0*/  @!P3 IMAD R57, R80, R89, R88 ;  /* 0x000000595039b224 */ /* 0x008fe200078e0258 */
[----:B------:R-:W-:Y:S04]  /*3400*/  BSSY B1, `(.L_x_86) ;  /* 0x0000006000017945 */ /* 0x000fe80003800000 */
[----:B------:R3:W-:Y:S01]  /*3410*/  @!P3 STG.E.U8 desc[UR36][R94.64+0x30], R57 ;  /* 0x000030395e00b986 */ /* 0x0007e2000c101124 */
[----:B------:R-:W-:Y:S05]  /*3420*/  @P5 BRA `(.L_x_87) ;  /* 0x00000000000c5947 */ /* 0x000fea0003800000 */
[----:B--2---:R-:W3:Y:S02]  /*3430*/  LDG.E.U8 R91, desc[UR36][R96.64+0x31] ;  /* 0x00003124605b7981 */ /* 0x004ee4000c1e1100 */
[----:B---3--:R-:W-:-:S05]  /*3440*/  PRMT R57, R91, 0x8880, RZ ;  /* 0x000088805b397816 */ /* 0x008fca00000000ff */
[----:B------:R-:W-:-:S07]  /*3450*/  IMAD R88, R57, R90, RZ ;  /* 0x0000005a39587224 */ /* 0x000fce00078e02ff */
.L_x_87:
[----:B------:R-:W-:Y:S05]  /*3460*/  BSYNC B1 ;  /* 0x0000000000017941 */ /* 0x000fea0003800000 */
.L_x_86:
[----:B------:R-:W-:Y:S01]  /*3470*/  @!P5 IMAD R81, R81, R89, R88 ;  /* 0x000000595151d224 */ /* 0x000fe200078e0258 */
[----:B------:R-:W-:Y:S04]  /*3480*/  BSSY B1, `(.L_x_88) ;  /* 0x0000006000017945 */ /* 0x000fe80003800000 */
[----:B------:R0:W-:Y:S01]  /*3490*/  @!P5 STG.E.U8 desc[UR36][R94.64+0x31], R81 ;  /* 0x000031515e00d986 */ /* 0x0001e2000c101124 */
[----:B------:R-:W-:Y:S05]  /*34a0*/  @P2 BRA `(.L_x_89) ;  /* 0x00000000000c2947 */ /* 0x000fea0003800000 */
[----:B--2---:R-:W3:Y:S02]  /*34b0*/  LDG.E.U8 R91, desc[UR36][R100.64+0x30] ;  /* 0x00003024645b7981 */ /* 0x004ee4000c1e1100 */
[----:B---3--:R-:W-:-:S05]  /*34c0*/  PRMT R57, R91, 0x8880, RZ ;  /* 0x000088805b397816 */ /* 0x008fca00000000ff */
[----:B------:R-:W-:-:S07]  /*34d0*/  IMAD R88, R57, R90, RZ ;  /* 0x0000005a39587224 */ /* 0x000fce00078e02ff */
.L_x_89:
[----:B------:R-:W-:Y:S05]  /*34e0*/  BSYNC B1 ;  /* 0x0000000000017941 */ /* 0x000fea0003800000 */
.L_x_88:
[C---:B------:R-:W-:Y:S01]  /*34f0*/  ISETP.LT.OR P4, PT, R3.reuse, 0x32, !P1 ;  /* 0x000000320300780c */ /* 0x040fe20004f81670 */
[----:B---3--:R-:W-:Y:S01]  /*3500*/  @!P2 IMAD R57, R82, R89, R88 ;  /* 0x000000595239a224 */ /* 0x008fe200078e0258 */
[----:B------:R-:W-:Y:S01]  /*3510*/  BSSY B1, `(.L_x_90) ;  /* 0x000000b000017945 */ /* 0x000fe20003800000 */
[----:B------:R-:W-:Y:S02]  /*3520*/  ISETP.LT.OR P3, PT, R3, 0x39, !P0 ;  /* 0x000000390300780c */ /* 0x000fe40004761670 */
[----:B------:R-:W-:Y:S01]  /*3530*/  IADD3 R107, P5, R107, 0x80, RZ ;  /* 0x000000806b6b7810 */ /* 0x000fe20007fbe0ff */
[----:B------:R3:W-:Y:S01]  /*3540*/  @!P2 STG.E.U8 desc[UR36][R6.64+0x30], R57 ;  /* 0x000030390600a986 */ /* 0x0007e2000c101124 */
[C---:B------:R-:W-:Y:S02]  /*3550*/  ISETP.LT.OR P2, PT, R3.reuse, 0x39, !P1 ;  /* 0x000000390300780c */ /* 0x040fe40004f41670 */
[C---:B------:R-:W-:Y:S02]  /*3560*/  ISETP.LT.OR P0, PT, R3.reuse, 0x3a, !P0 ;  /* 0x0000003a0300780c */ /* 0x040fe40004701670 */
[----:B------:R-:W-:-:S02]  /*3570*/  ISETP.LT.OR P1, PT, R3, 0x3a, !P1 ;  /* 0x0000003a0300780c */ /* 0x000fc40004f21670 */
[----:B------:R-:W-:Y:S11]  /*3580*/  @P4 BRA `(.L_x_91) ;  /* 0x00000000000c4947 */ /* 0x000ff60003800000 */
[----:B--2---:R-:W3:Y:S02]  /*3590*/  LDG.E.U8 R91, desc[UR36][R100.64+0x31] ;  /* 0x00003124645b7981 */ /* 0x004ee4000c1e1100 */
[----:B---3--:R-:W-:-:S05]  /*35a0*/  PRMT R57, R91, 0x8880, RZ ;  /* 0x000088805b397816 */ /* 0x008fca00000000ff */
[----:B------:R-:W-:-:S07]  /*35b0*/  IMAD R88, R57, R90, RZ ;  /* 0x0000005a39587224 */ /* 0x000fce00078e02ff */
.L_x_91:
[----:B------:R-:W-:Y:S05]  /*35c0*/  BSYNC B1 ;  /* 0x0000000000017941 */ /* 0x000fea0003800000 */
.L_x_90:
[----:B------:R-:W-:Y:S01]  /*35d0*/  @!P4 IMAD R83, R83, R89, R88 ;  /* 0x000000595353c224 */ /* 0x000fe200078e0258 */
[----:B------:R-:W-:Y:S04]  /*35e0*/  BSSY B1, `(.L_x_92) ;  /* 0x0000006000017945 */ /* 0x000fe80003800000 */
[----:B------:R0:W-:Y:S01]  /*35f0*/  @!P4 STG.E.U8 desc[UR36][R6.64+0x31], R83 ;  /* 0x000031530600c986 */ /* 0x0001e2000c101124 */
[----:B------:R-:W-:Y:S05]  /*3600*/  @P3 BRA `(.L_x_93) ;  /* 0x00000000000c3947 */ /* 0x000fea0003800000 */
[----:B--2---:R-:W3:Y:S02]  /*3610*/  LDG.E.U8 R91, desc[UR36][R96.64+0x38] ;  /* 0x00003824605b7981 */ /* 0x004ee4000c1e1100 */
[----:B---3--:R-:W-:-:S05]  /*3620*/  PRMT R57, R91, 0x8880, RZ ;  /* 0x000088805b397816 */ /* 0x008fca00000000ff */
[----:B------:R-:W-:-:S07]  /*3630*/  IMAD R88, R57, R90, RZ ;  /* 0x0000005a39587224 */ /* 0x000fce00078e02ff */
.L_x_93:
[----:B------:R-:W-:Y:S05]  /*3640*/  BSYNC B1 ;  /* 0x0000000000017941 */ /* 0x000fea0003800000 */
.L_x_92:
[----:B---3--:R-:W-:Y:S01]  /*3650*/  @!P3 IMAD R57, R84, R89, R88 ;  /* 0x000000595439b224 */ /* 0x008fe200078e0258 */
[----:B------:R-:W-:Y:S01]  /*3660*/  BSSY B1, `(.L_x_94) ;  /* 0x0000007000017945 */ /* 0x000fe20003800000 */
[----:B----4-:R-:W-:-:S03]  /*3670*/  IMAD.X R59, RZ, RZ, R5, P5 ;  /* 0x000000ffff3b7224 */ /* 0x010fc600028e0605 */
[----:B------:R3:W-:Y:S01]  /*3680*/  @!P3 STG.E.U8 desc[UR36][R94.64+0x38], R57 ;  /* 0x000038395e00b986 */ /* 0x0007e2000c101124 */
[----:B------:R-:W-:Y:S05]  /*3690*/  @P0 BRA `(.L_x_95) ;  /* 0x00000000000c0947 */ /* 0x000fea0003800000 */
[----:B--2---:R-:W2:Y:S02]  /*36a0*/  LDG.E.U8 R91, desc[UR36][R96.64+0x39] ;  /* 0x00003924605b7981 */ /* 0x004ea4000c1e1100 */
[----:B--2---:R-:W-:-:S05]  /*36b0*/  PRMT R5, R91, 0x8880, RZ ;  /* 0x000088805b057816 */ /* 0x004fca00000000ff */
[----:B------:R-:W-:-:S07]  /*36c0*/  IMAD R88, R5, R90, RZ ;  /* 0x0000005a05587224 */ /* 0x000fce00078e02ff */
.L_x_95:
[----:B------:R-:W-:Y:S05]  /*36d0*/  BSYNC B1 ;  /* 0x0000000000017941 */ /* 0x000fea0003800000 */
.L_x_94:
[----:B------:R-:W-:Y:S01]  /*36e0*/  @!P0 IMAD R85, R85, R89, R88 ;  /* 0x0000005955558224 */ /* 0x000fe200078e0258 */
[----:B------:R-:W-:Y:S01]  /*36f0*/  BSSY B1, `(.L_x_96) ;  /* 0x0000007000017945 */ /* 0x000fe20003800000 */
[----:B------:R-:W-:-:S03]  /*3700*/  IMAD R4, R59, R92, RZ ;  /* 0x0000005c3b047224 */ /* 0x000fc600078e02ff */
[----:B------:R4:W-:Y:S01]  /*3710*/  @!P0 STG.E.U8 desc[UR36][R94.64+0x39], R85 ;  /* 0x000039555e008986 */ /* 0x0009e2000c101124 */
[----:B------:R-:W-:Y:S05]  /*3720*/  @P2 BRA `(.L_x_97) ;  /* 0x00000000000c2947 */ /* 0x000fea0003800000 */
[----:B--2---:R-:W2:Y:S02]  /*3730*/  LDG.E.U8 R91, desc[UR36][R100.64+0x38] ;  /* 0x00003824645b7981 */ /* 0x004ea4000c1e1100 */
[----:B--2---:R-:W-:-:S05]  /*3740*/  PRMT R5, R91, 0x8880, RZ ;  /* 0x000088805b057816 */ /* 0x004fca00000000ff */
[----:B------:R-:W-:-:S07]  /*3750*/  IMAD R88, R5, R90, RZ ;  /* 0x0000005a05587224 */ /* 0x000fce00078e02ff */
.L_x_97:
[----:B------:R-:W-:Y:S05]  /*3760*/  BSYNC B1 ;  /* 0x0000000000017941 */ /* 0x000fea0003800000 */
.L_x_96:
[----:B------:R-:W-:Y:S01]  /*3770*/  @!P2 IMAD R5, R86, R89, R88 ;  /* 0x000000595605a224 */ /* 0x000fe200078e0258 */
[----:B------:R-:W-:Y:S01]  /*3780*/  BSSY B1, `(.L_x_98) ;  /* 0x0000009000017945 */ /* 0x000fe20003800000 */
[C---:B---3--:R-:W-:Y:S02]  /*3790*/  IMAD R57, R107.reuse, R93, R4 ;  /* 0x0000005d6b397224 */ /* 0x048fe400078e0204 */
[CC--:B------:R-:W-:Y:S01]  /*37a0*/  IMAD.WIDE.U32 R98, R107.reuse, R92.reuse, R98 ;  /* 0x0000005c6b627225 */ /* 0x0c0fe200078e0062 */
[----:B------:R3:W-:Y:S03]  /*37b0*/  @!P2 STG.E.U8 desc[UR36][R6.64+0x38], R5 ;  /* 0x000038050600a986 */ /* 0x0007e6000c101124 */
[----:B------:R-:W-:Y:S01]  /*37c0*/  IMAD.WIDE.U32 R92, R107, R92, R20 ;  /* 0x0000005c6b5c7225 */ /* 0x000fe200078e0014 */
[----:B------:R-:W-:Y:S06]  /*37d0*/  @P1 BRA `(.L_x_99) ;  /* 0x00000000000c1947 */ /* 0x000fec0003800000 */
[----:B--2---:R-:W3:Y:S02]  /*37e0*/  LDG.E.U8 R91, desc[UR36][R100.64+0x39] ;  /* 0x00003924645b7981 */ /* 0x004ee4000c1e1100 */
[----:B---3--:R-:W-:-:S05]  /*37f0*/  PRMT R5, R91, 0x8880, RZ ;  /* 0x000088805b057816 */ /* 0x008fca00000000ff */
[----:B------:R-:W-:-:S07]  /*3800*/  IMAD R88, R5, R90, RZ ;  /* 0x0000005a05587224 */ /* 0x000fce00078e02ff */
.L_x_99:
[----:B------:R-:W-:Y:S05]  /*3810*/  BSYNC B1 ;  /* 0x0000000000017941 */ /* 0x000fea0003800000 */
.L_x_98:
[----:B------:R-:W-:Y:S01]  /*3820*/  @!P1 IMAD R87, R87, R89, R88 ;  /* 0x0000005957579224 */ /* 0x000fe200078e0258 */
[----:B------:R-:W-:Y:S01]  /*3830*/  ISETP.GE.AND P2, PT, R102, 0x81, PT ;  /* 0x000000816600780c */ /* 0x000fe20003f46270 */
[----:B------:R-:W-:Y:S01]  /*3840*/  BSSY B1, `(.L_x_100) ;  /* 0x000000c000017945 */ /* 0x000fe20003800000 */
[----:B------:R-:W-:Y:S02]  /*3850*/  IADD3 R4, P5, R92, R12, RZ ;  /* 0x0000000c5c047210 */ /* 0x000fe40007fbe0ff */
[----:B------:R0:W-:Y:S01]  /*3860*/  @!P1 STG.E.U8 desc[UR36][R6.64+0x39], R87 ;  /* 0x0000395706009986 */ /* 0x0001e2000c101124 */
[----:B------:R-:W-:Y:S02]  /*3870*/  ISETP.LT.OR P1, PT, R3, 0x1, !P2 ;  /* 0x000000010300780c */ /* 0x000fe40005721670 */
[----:B---3--:R-:W-:Y:S02]  /*3880*/  IADD3.X R5, R13, R93, R57, P5, !PT ;  /* 0x0000005d0d057210 */ /* 0x008fe40002ffe439 */
[----:B------:R-:W-:-:S02]  /*3890*/  ISETP.GE.AND P0, PT, R102, 0x89, PT ;  /* 0x000000896600780c */ /* 0x000fc40003f06270 */
[----:B------:R-:W-:Y:S02]  /*38a0*/  IADD3 R12, P4, P3, R14, R12, R98 ;  /* 0x0000000c0e0c7210 */ /* 0x000fe40007b9e062 */
[----:B------:R-:W-:-:S05]  /*38b0*/  ISETP.LT.OR P5, PT, R3, 0x2, !P2 ;  /* 0x000000020300780c */ /* 0x000fca00057a1670 */
[----:B0-----:R-:W-:Y:S08]  /*38c0*/  @P1 BRA `(.L_x_101) ;  /* 0x00000000000c1947 */ /* 0x001ff00003800000 */
[----:B--2---:R-:W2:Y:S02]  /*38d0*/  LDG.E.U8 R91, desc[UR36][R4.64] ;  /* 0x00000024045b7981 */ /* 0x004ea4000c1e1100 */
[----:B--2---:R-:W-:-:S05]  /*38e0*/  PRMT R7, R91, 0x8880, RZ ;  /* 0x000088805b077816 */ /* 0x004fca00000000ff */
[----:B------:R-:W-:-:S07]  /*38f0*/  IMAD R88, R7, R90, RZ ;  /* 0x0000005a07587224 */ /* 0x000fce00078e02ff */
.L_x_101:
[----:B------:R-:W-:Y:S05]  /*3900*/  BSYNC B1 ;  /* 0x0000000000017941 */ /* 0x000fea0003800000 */
.L_x_100:
[----:B------:R-:W-:Y:S01]  /*3910*/  @!P1 IMAD R7, R24, R89, R88 ;  /* 0x0000005918079224 */ /* 0x000fe200078e0258 */
[----:B------:R-:W-:Y:S01]  /*3920*/  BSSY B1, `(.L_x_102) ;  /* 0x0000007000017945 */ /* 0x000fe20003800000 */
[----:B------:R-:W-:-:S03]  /*3930*/  IMAD.IADD R98, R57, 0x1, R99 ;  /* 0x0000000139627824 */ /* 0x000fc600078e0263 */
[----:B------:R0:W-:Y:S01]  /*3940*/  @!P1 STG.E.U8 desc[UR36][R8.64], R7 ;  /* 0x0000000708009986 */ /* 0x0001e2000c101124 */
[----:B------:R-:W-:Y:S05]  /*3950*/  @P5 BRA `(.L_x_103) ;  /* 0x00000000000c5947 */ /* 0x000fea0003800000 */
[----:B--2---:R-:W0:Y:S02]  /*3960*/  LDG.E.U8 R91, desc[UR36][R4.64+0x1] ;  /* 0x00000124045b7981 */ /* 0x004e24000c1e1100 */
[----:B0-----:R-:W-:-:S05]  /*3970*/  PRMT R7, R91, 0x8880, RZ ;  /* 0x000088805b077816 */ /* 0x001fca00000000ff */
[----:B------:R-:W-:-:S07]  /*3980*/  IMAD R88, R7, R90, RZ ;  /* 0x0000005a07587224 */ /* 0x000fce00078e02ff */
.L_x_103:
[----:B------:R-:W-:Y:S05]  /*3990*/  BSYNC B1 ;  /* 0x0000000000017941 */ /* 0x000fea0003800000 */
.L_x_102:
[----:B------:R-:W-:Y:S01]  /*39a0*/  ISETP.LT.OR P1, PT, R3, 0x1, !P0 ;  /* 0x000000010300780c */ /* 0x000fe20004721670 */
[----:B------:R-:W-:Y:S01]  /*39b0*/  @!P5 IMAD R25, R25, R89, R88 ;  /* 0x000000591919d224 */ /* 0x000fe200078e0258 */
[----:B------:R-:W-:Y:S01]  /*39c0*/  BSSY B1, `(.L_x_104) ;  /* 0x000000a000017945 */ /* 0x000fe20003800000 */
[----:B------:R-:W-:Y:S02]  /*39d0*/  IADD3.X R13, R21, R13, R98, P4, P3 ;  /* 0x0000000d150d7210 */ /* 0x000fe400027e6462 */
[C---:B------:R-:W-:Y:S01]  /*39e0*/  ISETP.LT.OR P4, PT, R3.reuse, 0x2, !P0 ;  /* 0x000000020300780c */ /* 0x040fe20004781670 */
[----:B------:R3:W-:Y:S01]  /*39f0*/  @!P5 STG.E.U8 desc[UR36][R8.64+0x1], R25 ;  /* 0x000001190800d986 */ /* 0x0007e2000c101124 */
[C---:B------:R-:W-:Y:S02]  /*3a00*/  ISETP.LT.OR P5, PT, R3.reuse, 0x9, !P2 ;  /* 0x000000090300780c */ /* 0x040fe400057a1670 */
[----:B------:R-:W-:-:S04]  /*3a10*/  ISETP.LT.OR P3, PT, R3, 0xa, !P2 ;  /* 0x0000000a0300780c */ /* 0x000fc80005761670 */
[----:B------:R-:W-:Y:S09]  /*3a20*/  @P1 BRA `(.L_x_105) ;  /* 0x00000000000c1947 */ /* 0x000ff20003800000 */
[----:B--2---:R-:W0:Y:S02]  /*3a30*/  LDG.E.U8 R91, desc[UR36][R12.64] ;  /* 0x000000240c5b7981 */ /* 0x004e24000c1e1100 */
[----:B0-----:R-:W-:-:S05]  /*3a40*/  PRMT R7, R91, 0x8880, RZ ;  /* 0x000088805b077816 */ /* 0x001fca00000000ff */
[----:B------:R-:W-:-:S07]  /*3a50*/  IMAD R88, R7, R90, RZ ;  /* 0x0000005a07587224 */ /* 0x000fce00078e02ff */
.L_x_105:
[----:B------:R-:W-:Y:S05]  /*3a60*/  BSYNC B1 ;  /* 0x0000000000017941 */ /* 0x000fea0003800000 */
.L_x_104:
[----:B0-----:R-:W-:Y:S01]  /*3a70*/  @!P1 IMAD R7, R26, R89, R88 ;  /* 0x000000591a079224 */ /* 0x001fe200078e0258 */
[----:B------:R-:W-:Y:S04]  /*3a80*/  BSSY B1, `(.L_x_106) ;  /* 0x0000006000017945 */ /* 0x000fe80003800000 */
[----:B------:R0:W-:Y:S01]  /*3a90*/  @!P1 STG.E.U8 desc[UR36][R10.64], R7 ;  /* 0x000000070a009986 */ /* 0x0001e2000c101124 */
[----:B------:R-:W-:Y:S05]  /*3aa0*/  @P4 BRA `(.L_x_107) ;  /* 0x00000000000c4947 */ /* 0x000fea0003800000 */
[----:B--2---:R-:W0:Y:S02]  /*3ab0*/  LDG.E.U8 R91, desc[UR36][R12.64+0x1] ;  /* 0x000001240c5b7981 */ /* 0x004e24000c1e1100 */
[----:B0-----:R-:W-:-:S05]  /*3ac0*/  PRMT R7, R91, 0x8880, RZ ;  /* 0x000088805b077816 */ /* 0x001fca00000000ff */
[----:B------:R-:W-:-:S07]  /*3ad0*/  IMAD R88, R7, R90, RZ ;  /* 0x0000005a07587224 */ /* 0x000fce00078e02ff */
.L_x_107:
[----:B------:R-:W-:Y:S05]  /*3ae0*/  BSYNC B1 ;  /* 0x0000000000017941 */ /* 0x000fea0003800000 */
.L_x_106:
[----:B------:R-:W-:Y:S01]  /*3af0*/  @!P4 IMAD R27, R27, R89, R88 ;  /* 0x000000591b1bc224 */ /* 0x000fe200078e0258 */
[----:B------:R-:W-:Y:S04]  /*3b00*/  BSSY B1, `(.L_x_108) ;  /* 0x0000006000017945 */ /* 0x000fe80003800000 */
[----:B------:R0:W-:Y:S01]  /*3b10*/  @!P4 STG.E.U8 desc[UR36][R10.64+0x1], R27 ;  /* 0x0000011b0a00c986 */ /* 0x0001e2000c101124 */
[----:B------:R-:W-:Y:S05]  /*3b20*/  @P5 BRA `(.L_x_109) ;  /* 0x00000000000c5947 */ /* 0x000fea0003800000 */
[----:B--2---:R-:W0:Y:S02]  /*3b30*/  LDG.E.U8 R91, desc[UR36][R4.64+0x8] ;  /* 0x00000824045b7981 */ /* 0x004e24000c1e1100 */
[----:B0-----:R-:W-:-:S05]  /*3b40*/  PRMT R7, R91, 0x8880, RZ ;  /* 0x000088805b077816 */ /* 0x001fca00000000ff */
[----:B------:R-:W-:-:S07]  /*3b50*/  IMAD R88, R7, R90, RZ ;  /* 0x0000005a07587224 */ /* 0x000fce00078e02ff */
.L_x_109:
[----:B------:R-:W-:Y:S05]  /*3b60*/  BSYNC B1 ;  /* 0x0000000000017941 */ /* 0x000fea0003800000 */
.L_x_108:
[----:B0-----:R-:W-:Y:S01]  /*3b70*/  @!P5 IMAD R7, R28, R89, R88 ;  /* 0x000000591c07d224 */ /* 0x001fe200078e0258 */
[----:B------:R-:W-:Y:S04]  /*3b80*/  BSSY B1, `(.L_x_110) ;  /* 0x0000006000017945 */ /* 0x000fe80003800000 */
[----:B------:R0:W-:Y:S01]  /*3b90*/  @!P5 STG.E.U8 desc[UR36][R8.64+0x8], R7 ;  /* 0x000008070800d986 */ /* 0x0001e2000c101124 */
[----:B------:R-:W-:Y:S05]  /*3ba0*/  @P3 BRA `(.L_x_111) ;  /* 0x00000000000c3947 */ /* 0x000fea0003800000 */
[----:B--2---:R-:W0:Y:S02]  /*3bb0*/  LDG.E.U8 R91, desc[UR36][R4.64+0x9] ;  /* 0x00000924045b7981 */ /* 0x004e24000c1e1100 */
[----:B0-----:R-:W-:-:S05]  /*3bc0*/  PRMT R7, R91, 0x8880, RZ ;  /* 0x000088805b077816 */ /* 0x001fca00000000ff */
[----:B------:R-:W-:-:S07]  /*3bd0*/  IMAD R88, R7, R90, RZ ;  /* 0x0000005a07587224 */ /* 0x000fce00078e02ff */
.L_x_111:
[----:B------:R-:W-:Y:S05]  /*3be0*/  BSYNC B1 ;  /* 0x0000000000017941 */ /* 0x000fea0003800000 */
.L_x_110:
[----:B------:R-:W-:Y:S01]  /*3bf0*/  ISETP.LT.OR P5, PT, R3, 0x9, !P0 ;  /* 0x000000090300780c */ /* 0x000fe200047a1670 */
[----:B------:R-:W-:Y:S01]  /*3c00*/  @!P3 IMAD R29, R29, R89, R88 ;  /* 0x000000591d1db224 */ /* 0x000fe200078e0258 */
[----:B------:R-:W-:Y:S01]  /*3c10*/  BSSY B1, `(.L_x_112) ;  /* 0x0000009000017945 */ /* 0x000fe20003800000 */
[C---:B------:R-:W-:Y:S02]  /*3c20*/  ISETP.LT.OR P4, PT, R3.reuse, 0xa, !P0 ;  /* 0x0000000a0300780c */ /* 0x040fe40004781670 */
[C---:B------:R-:W-:Y:S01]  /*3c30*/  ISETP.LT.OR P1, PT, R3.reuse, 0x12, !P2 ;  /* 0x000000120300780c */ /* 0x040fe20005721670 */
[----:B------:R0:W-:Y:S01]  /*3c40*/  @!P3 STG.E.U8 desc[UR36][R8.64+0x9], R29 ;  /* 0x0000091d0800b986 */ /* 0x0001e2000c101124 */
[----:B------:R-:W-:-:S06]  /*3c50*/  ISETP.LT.OR P3, PT, R3, 0x11, !P2 ;  /* 0x000000110300780c */ /* 0x000fcc0005761670 */
[----:B------:R-:W-:Y:S07]  /*3c60*/  @P5 BRA `(.L_x_113) ;  /* 0x00000000000c5947 */ /* 0x000fee0003800000 */
[----:B--2---:R-:W0:Y:S02]  /*3c70*/  LDG.E.U8 R91, desc[UR36][R12.64+0x8] ;  /* 0x000008240c5b7981 */ /* 0x004e24000c1e1100 */
[----:B0-----:R-:W-:-:S05]  /*3c80*/  PRMT R7, R91, 0x8880, RZ ;  /* 0x000088805b077816 */ /* 0x001fca00000000ff */
[----:B------:R-:W-:-:S07]  /*3c90*/  IMAD R88, R7, R90, RZ ;  /* 0x0000005a07587224 */ /* 0x000fce00078e02ff */
.L_x_113:
[----:B------:R-:W-:Y:S05]  /*3ca0*/  BSYNC B1 ;  /* 0x0000000000017941 */ /* 0x000fea0003800000 */
.L_x_112:
[----:B0-----:R-:W-:Y:S01]  /*3cb0*/  @!P5 IMAD R7, R30, R89, R88 ;  /* 0x000000591e07d224 */ /* 0x001fe200078e0258 */
[----:B------:R-:W-:Y:S04]  /*3cc0*/  BSSY B1, `(.L_x_114) ;  /* 0x0000006000017945 */ /* 0x000fe80003800000 */
[----:B------:R0:W-:Y:S01]  /*3cd0*/  @!P5 STG.E.U8 desc[UR36][R10.64+0x8], R7 ;  /* 0x000008070a00d986 */ /* 0x0001e2000c101124 */
[----:B------:R-:W-:Y:S05]  /*3ce0*/  @P4 BRA `(.L_x_115) ;  /* 0x00000000000c4947 */ /* 0x000fea0003800000 */
[----:B--2---:R-:W0:Y:S02]  /*3cf0*/  LDG.E.U8 R91, desc[UR36][R12.64+0x9] ;  /* 0x000009240c5b7981 */ /* 0x004e24000c1e1100 */
[----:B0-----:R-:W-:-:S05]  /*3d00*/  PRMT R7, R91, 0x8880, RZ ;  /* 0x000088805b077816 */ /* 0x001fca00000000ff */
[----:B------:R-:W-:-:S07]  /*3d10*/  IMAD R88, R7, R90, RZ ;  /* 0x0000005a07587224 */ /* 0x000fce00078e02ff */
.L_x_115:
[----:B------:R-:W-:Y:S05]  /*3d20*/  BSYNC B1 ;  /* 0x0000000000017941 */ /* 0x000fea0003800000 */
.L_x_114:
[----:B------:R-:W-:Y:S01]  /*3d30*/  @!P4 IMAD R31, R31, R89, R88 ;  /* 0x000000591f1fc224 */ /* 0x000fe200078e0258 */
[----:B------:R-:W-:Y:S04]  /*3d40*/  BSSY B1, `(.L_x_116) ;  /* 0x0000006000017945 */ /* 0x000fe80003800000 */
[----:B------:R0:W-:Y:S01]  /*3d50*/  @!P4 STG.E.U8 desc[UR36][R10.64+0x9], R31 ;  /* 0x0000091f0a00c986 */ /* 0x0001e2000c101124 */
[----:B------:R-:W-:Y:S05]  /*3d60*/  @P3 BRA `(.L_x_117) ;  /* 0x00000000000c3947 */ /* 0x000fea0003800000 */
[----:B--2---:R-:W0:Y:S02]  /*3d70*/  LDG.E.U8 R91, desc[UR36][R4.64+0x10] ;  /* 0x00001024045b7981 */ /* 0x004e24000c1e1100 */
[----:B0-----:R-:W-:-:S05]  /*3d80*/  PRMT R7, R91, 0x8880, RZ ;  /* 0x000088805b077816 */ /* 0x001fca00000000ff */
[----:B------:R-:W-:-:S07]  /*3d90*/  IMAD R88, R7, R90, RZ ;  /* 0x0000005a07587224 */ /* 0x000fce00078e02ff */
.L_x_117:
[----:B------:R-:W-:Y:S05]  /*3da0*/  BSYNC B1 ;  /* 0x0000000000017941 */ /* 0x000fea0003800000 */
.L_x_116:
[----:B0-----:R-:W-:Y:S01]  /*3db0*/  @!P3 IMAD R7, R32, R89, R88 ;  /* 0x000000592007b224 */ /* 0x001fe200078e0258 */
[----:B------:R-:W-:Y:S04]  /*3dc0*/  BSSY B1, `(.L_x_118) ;  /* 0x0000006000017945 */ /* 0x000fe80003800000 */
[----:B------:R0:W-:Y:S01]  /*3dd0*/  @!P3 STG.E.U8 desc[UR36][R8.64+0x10], R7 ;  /* 0x000010070800b986 */ /* 0x0001e2000c101124 */
[----:B------:R-:W-:Y:S05]  /*3de0*/  @P1 BRA `(.L_x_119) ;  /* 0x00000000000c1947 */ /* 0x000fea0003800000 */
[----:B--2---:R-:W0:Y:S02]  /*3df0*/  LDG.E.U8 R91, desc[UR36][R4.64+0x11] ;  /* 0x00001124045b7981 */ /* 0x004e24000c1e1100 */
[----:B0-----:R-:W-:-:S05]  /*3e00*/  PRMT R7, R91, 0x8880, RZ ;  /* 0x000088805b077816 */ /* 0x001fca00000000ff */
[----:B------:R-:W-:-:S07]  /*3e10*/  IMAD R88, R7, R90, RZ ;  /* 0x0000005a07587224 */ /* 0x000fce00078e02ff */
.L_x_119:
[----:B------:R-:W-:Y:S05]  /*3e20*/  BSYNC B1 ;  /* 0x0000000000017941 */ /* 0x000fea0003800000 */
.L_x_118:
        /* <DEDUP_REMOVED lines=11> */
.L_x_121:
[----:B------:R-:W-:Y:S05]  /*3ee0*/  BSYNC B1 ;  /* 0x0000000000017941 */ /* 0x000fea0003800000 */
.L_x_120:
[----:B0-----:R-:W-:Y:S01]  /*3ef0*/  @!P4 IMAD R7, R34, R89, R88 ;  /* 0x000000592207c224 */ /* 0x001fe200078e0258 */
[----:B------:R-:W-:Y:S04]  /*3f00*/  BSSY B1, `(.L_x_122) ;  /* 0x0000006000017945 */ /* 0x000fe80003800000 */
[----:B------:R0:W-:Y:S01]  /*3f10*/  @!P4 STG.E.U8 desc[UR36][R10.64+0x10], R7 ;  /* 0x000010070a00c986 */ /* 0x0001e2000c101124 */
[----:B------:R-:W-:Y:S05]  /*3f20*/  @P3 BRA `(.L_x_123) ;  /* 0x00000000000c3947 */ /* 0x000fea0003800000 */
[----:B--2---:R-:W0:Y:S02]  /*3f30*/  LDG.E.U8 R91, desc[UR36][R12.64+0x11] ;  /* 0x000011240c5b7981 */ /* 0x004e24000c1e1100 */
[----:B0-----:R-:W-:-:S05]  /*3f40*/  PRMT R7, R91, 0x8880, RZ ;  /* 0x000088805b077816 */ /* 0x001fca00000000ff */
[----:B------:R-:W-:-:S07]  /*3f50*/  IMAD R88, R7, R90, RZ ;  /* 0x0000005a07587224 */ /* 0x000fce00078e02ff */
.L_x_123:
[----:B------:R-:W-:Y:S05]  /*3f60*/  BSYNC B1 ;  /* 0x0000000000017941 */ /* 0x000fea0003800000 */
.L_x_122:
[----:B------:R-:W-:Y:S01]  /*3f70*/  @!P3 IMAD R35, R35, R89, R88 ;  /* 0x000000592323b224 */ /* 0x000fe200078e0258 */
[----:B------:R-:W-:Y:S04]  /*3f80*/  BSSY B1, `(.L_x_124) ;  /* 0x0000006000017945 */ /* 0x000fe80003800000 */
[----:B------:R0:W-:Y:S01]  /*3f90*/  @!P3 STG.E.U8 desc[UR36][R10.64+0x11], R35 ;  /* 0x000011230a00b986 */ /* 0x0001e2000c101124 */
[----:B------:R-:W-:Y:S05]  /*3fa0*/  @P5 BRA `(.L_x_125) ;  /* 0x00000000000c5947 */ /* 0x000fea0003800000 */
[----:B--2---:R-:W0:Y:S02]  /*3fb0*/  LDG.E.U8 R91, desc[UR36][R4.64+0x18] ;  /* 0x00001824045b7981 */ /* 0x004e24000c1e1100 */
[----:B0-----:R-:W-:-:S05]  /*3fc0*/  PRMT R7, R91, 0x8880, RZ ;  /* 0x000088805b077816 */ /* 0x001fca00000000ff */
[----:B------:R-:W-:-:S07]  /*3fd0*/  IMAD R88, R7, R90, RZ ;  /* 0x0000005a07587224 */ /* 0x000fce00078e02ff */
.L_x_125:
[----:B------:R-:W-:Y:S05]  /*3fe0*/  BSYNC B1 ;  /* 0x0000000000017941 */ /* 0x000fea0003800000 */
.L_x_124:
[----:B0-----:R-:W-:Y:S01]  /*3ff0*/  @!P5 IMAD R7, R36, R89, R88 ;  /* 0x000000592407d224 */ /* 0x001fe200078e0258 */
[----:B------:R-:W-:Y:S04]  /*4000*/  BSSY B1, `(.L_x_126) ;  /* 0x0000006000017945 */ /* 0x000fe80003800000 */
[----:B------:R0:W-:Y:S01]  /*4010*/  @!P5 STG.E.U8 desc[UR36][R8.64+0x18], R7 ;  /* 0x000018070800d986 */ /* 0x0001e2000c101124 */
[----:B------:R-:W-:Y:S05]  /*4020*/  @P1 BRA `(.L_x_127) ;  /* 0x00000000000c1947 */ /* 0x000fea0003800000 */
[----:B--2---:R-:W0:Y:S02]  /*4030*/  LDG.E.U8 R91, desc[UR36][R4.64+0x19] ;  /* 0x00001924045b7981 */ /* 0x004e24000c1e1100 */
[----:B0-----:R-:W-:-:S05]  /*4040*/  PRMT R7, R91, 0x8880, RZ ;  /* 0x000088805b077816 */ /* 0x001fca00000000ff */
[----:B------:R-:W-:-:S07]  /*4050*/  IMAD R88, R7, R90, RZ ;  /* 0x0000005a07587224 */ /* 0x000fce00078e02ff */
.L_x_127:
[----:B------:R-:W-:Y:S05]  /*4060*/  BSYNC B1 ;  /* 0x0000000000017941 */ /* 0x000fea0003800000 */
.L_x_126:
        /* <DEDUP_REMOVED lines=11> */
.L_x_129:
[----:B------:R-:W-:Y:S05]  /*4120*/  BSYNC B1 ;  /* 0x0000000000017941 */ /* 0x000fea0003800000 */
.L_x_128:
[----:B0-----:R-:W-:Y:S01]  /*4130*/  @!P4 IMAD R7, R38, R89, R88 ;  /* 0x000000592607c224 */ /* 0x001fe200078e0258 */
[----:B------:R-:W-:Y:S04]  /*4140*/  BSSY B1, `(.L_x_130) ;  /* 0x0000006000017945 */ /* 0x000fe80003800000 */
[----:B------:R0:W-:Y:S01]  /*4150*/  @!P4 STG.E.U8 desc[UR36][R10.64+0x18], R7 ;  /* 0x000018070a00c986 */ /* 0x0001e2000c101124 */
[----:B------:R-:W-:Y:S05]  /*4160*/  @P3 BRA `(.L_x_131) ;  /* 0x00000000000c3947 */ /* 0x000fea0003800000 */
[----:B--2---:R-:W0:Y:S02]  /*4170*/  LDG.E.U8 R91, desc[UR36][R12.64+0x19] ;  /* 0x000019240c5b7981 */ /* 0x004e24000c1e1100 */
[----:B0-----:R-:W-:-:S05]  /*4180*/  PRMT R7, R91, 0x8880, RZ ;  /* 0x000088805b077816 */ /* 0x001fca00000000ff */
[----:B------:R-:W-:-:S07]  /*4190*/  IMAD R88, R7, R90, RZ ;  /* 0x0000005a07587224 */ /* 0x000fce00078e02ff */
.L_x_131:
[----:B------:R-:W-:Y:S05]  /*41a0*/  BSYNC B1 ;  /* 0x0000000000017941 */ /* 0x000fea0003800000 */
.L_x_130:
[----:B------:R-:W-:Y:S01]  /*41b0*/  @!P3 IMAD R39, R39, R89, R88 ;  /* 0x000000592727b224 */ /* 0x000fe200078e0258 */
[----:B------:R-:W-:Y:S04]  /*41c0*/  BSSY B1, `(.L_x_132) ;  /* 0x0000006000017945 */ /* 0x000fe80003800000 */
[----:B------:R0:W-:Y:S01]  /*41d0*/  @!P3 STG.E.U8 desc[UR36][R10.64+0x19], R39 ;  /* 0x000019270a00b986 */ /* 0x0001e2000c101124 */
[----:B------:R-:W-:Y:S05]  /*41e0*/  @P5 BRA `(.L_x_133) ;  /* 0x00000000000c5947 */ /* 0x000fea0003800000 */
[----:B--2---:R-:W0:Y:S02]  /*41f0*/  LDG.E.U8 R91, desc[UR36][R4.64+0x20] ;  /* 0x00002024045b7981 */ /* 0x004e24000c1e1100 */
[----:B0-----:R-:W-:-:S05]  /*4200*/  PRMT R7, R91, 0x8880, RZ ;  /* 0x000088805b077816 */ /* 0x001fca00000000ff */
[----:B------:R-:W-:-:S07]  /*4210*/  IMAD R88, R7, R90, RZ ;  /* 0x0000005a07587224 */ /* 0x000fce00078e02ff */
.L_x_133:
[----:B------:R-:W-:Y:S05]  /*4220*/  BSYNC B1 ;  /* 0x0000000000017941 */ /* 0x000fea0003800000 */
.L_x_132:
[----:B0-----:R-:W-:Y:S01]  /*4230*/  @!P5 IMAD R7, R40, R89, R88 ;  /* 0x000000592807d224 */ /* 0x001fe200078e0258 */
[----:B------:R-:W-:Y:S04]  /*4240*/  BSSY B1, `(.L_x_134) ;  /* 0x0000006000017945 */ /* 0x000fe80003800000 */
[----:B------:R0:W-:Y:S01]  /*4250*/  @!P5 STG.E.U8 desc[UR36][R8.64+0x20], R7 ;  /* 0x000020070800d986 */ /* 0x0001e2000c101124 */
[----:B------:R-:W-:Y:S05]  /*4260*/  @P1 BRA `(.L_x_135) ;  /* 0x00000000000c1947 */ /* 0x000fea0003800000 */
[----:B--2---:R-:W0:Y:S02]  /*4270*/  LDG.E.U8 R91, desc[UR36][R4.64+0x21] ;  /* 0x00002124045b7981 */ /* 0x004e24000c1e1100 */
[----:B0-----:R-:W-:-:S05]  /*4280*/  PRMT R7, R91, 0x8880, RZ ;  /* 0x000088805b077816 */ /* 0x001fca00000000ff */
[----:B------:R-:W-:-:S07]  /*4290*/  IMAD R88, R7, R90, RZ ;  /* 0x0000005a07587224 */ /* 0x000fce00078e02ff */
.L_x_135:
[----:B------:R-:W-:Y:S05]  /*42a0*/  BSYNC B1 ;  /* 0x0000000000017941 */ /* 0x000fea0003800000 */
.L_x_134:
        /* <DEDUP_REMOVED lines=11> */
.L_x_137:
[----:B------:R-:W-:Y:S05]  /*4360*/  BSYNC B1 ;  /* 0x0000000000017941 */ /* 0x000fea0003800000 */
.L_x_136:
[----:B0-----:R-:W-:Y:S01]  /*4370*/  @!P4 IMAD R7, R42, R89, R88 ;  /* 0x000000592a07c224 */ /* 0x001fe200078e0258 */
[----:B------:R-:W-:Y:S04]  /*4380*/  BSSY B1, `(.L_x_138) ;  /* 0x0000006000017945 */ /* 0x000fe80003800000 */
[----:B------:R0:W-:Y:S01]  /*4390*/  @!P4 STG.E.U8 desc[UR36][R10.64+0x20], R7 ;  /* 0x000020070a00c986 */ /* 0x0001e2000c101124 */
[----:B------:R-:W-:Y:S05]  /*43a0*/  @P3 BRA `(.L_x_139) ;  /* 0x00000000000c3947 */ /* 0x000fea0003800000 */
[----:B--2---:R-:W0:Y:S02]  /*43b0*/  LDG.E.U8 R91, desc[UR36][R12.64+0x21] ;  /* 0x000021240c5b7981 */ /* 0x004e24000c1e1100 */
[----:B0-----:R-:W-:-:S05]  /*43c0*/  PRMT R7, R91, 0x8880, RZ ;  /* 0x000088805b077816 */ /* 0x001fca00000000ff */
[----:B------:R-:W-:-:S07]  /*43d0*/  IMAD R88, R7, R90, RZ ;  /* 0x0000005a07587224 */ /* 0x000fce00078e02ff */
.L_x_139:
[----:B------:R-:W-:Y:S05]  /*43e0*/  BSYNC B1 ;  /* 0x0000000000017941 */ /* 0x000fea0003800000 */
.L_x_138:
[----:B------:R-:W-:Y:S01]  /*43f0*/  @!P3 IMAD R43, R43, R89, R88 ;  /* 0x000000592b2bb224 */ /* 0x000fe200078e0258 */
[----:B------:R-:W-:Y:S04]  /*4400*/  BSSY B1, `(.L_x_140) ;  /* 0x0000006000017945 */ /* 0x000fe80003800000 */
[----:B------:R0:W-:Y:S01]  /*4410*/  @!P3 STG.E.U8 desc[UR36][R10.64+0x21], R43 ;  /* 0x0000212b0a00b986 */ /* 0x0001e2000c101124 */
[----:B------:R-:W-:Y:S05]  /*4420*/  @P5 BRA `(.L_x_141) ;  /* 0x00000000000c5947 */ /* 0x000fea0003800000 */
[----:B--2---:R-:W0:Y:S02]  /*4430*/  LDG.E.U8 R91, desc[UR36][R4.64+0x28] ;  /* 0x00002824045b7981 */ /* 0x004e24000c1e1100 */
[----:B0-----:R-:W-:-:S05]  /*4440*/  PRMT R7, R91, 0x8880, RZ ;  /* 0x000088805b077816 */ /* 0x001fca00000000ff */
[----:B------:R-:W-:-:S07]  /*4450*/  IMAD R88, R7, R90, RZ ;  /* 0x0000005a07587224 */ /* 0x000fce00078e02ff */
.L_x_141:
[----:B------:R-:W-:Y:S05]  /*4460*/  BSYNC B1 ;  /* 0x0000000000017941 */ /* 0x000fea0003800000 */
.L_x_140:
[----:B0-----:R-:W-:Y:S01]  /*4470*/  @!P5 IMAD R7, R44, R89, R88 ;  /* 0x000000592c07d224 */ /* 0x001fe200078e0258 */
[----:B------:R-:W-:Y:S04]  /*4480*/  BSSY B1, `(.L_x_142) ;  /* 0x0000006000017945 */ /* 0x000fe80003800000 */
[----:B------:R0:W-:Y:S01]  /*4490*/  @!P5 STG.E.U8 desc[UR36][R8.64+0x28], R7 ;  /* 0x000028070800d986 */ /* 0x0001e2000c101124 */
[----:B------:R-:W-:Y:S05]  /*44a0*/  @P1 BRA `(.L_x_143) ;  /* 0x00000000000c1947 */ /* 0x000fea0003800000 */
[----:B--2---:R-:W0:Y:S02]  /*44b0*/  LDG.E.U8 R91, desc[UR36][R4.64+0x29] ;  /* 0x00002924045b7981 */ /* 0x004e24000c1e1100 */
[----:B0-----:R-:W-:-:S05]  /*44c0*/  PRMT R7, R91, 0x8880, RZ ;  /* 0x000088805b077816 */ /* 0x001fca00000000ff */
[----:B------:R-:W-:-:S07]  /*44d0*/  IMAD R88, R7, R90, RZ ;  /* 0x0000005a07587224 */ /* 0x000fce00078e02ff */
.L_x_143:
[----:B------:R-:W-:Y:S05]  /*44e0*/  BSYNC B1 ;  /* 0x0000000000017941 */ /* 0x000fea0003800000 */
.L_x_142:
        /* <DEDUP_REMOVED lines=11> */
.L_x_145:
[----:B------:R-:W-:Y:S05]  /*45a0*/  BSYNC B1 ;  /* 0x0000000000017941 */ /* 0x000fea0003800000 */
.L_x_144:
[----:B0-----:R-:W-:Y:S01]  /*45b0*/  @!P4 IMAD R7, R46, R89, R88 ;  /* 0x000000592e07c224 */ /* 0x001fe200078e0258 */
[----:B------:R-:W-:Y:S04]  /*45c0*/  BSSY B1, `(.L_x_146) ;  /* 0x0000006000017945 */ /* 0x000fe80003800000 */
[----:B------:R0:W-:Y:S01]  /*45d0*/  @!P4 STG.E.U8 desc[UR36][R10.64+0x28], R7 ;  /* 0x000028070a00c986 */ /* 0x0001e2000c101124 */
[----:B------:R-:W-:Y:S05]  /*45e0*/  @P3 BRA `(.L_x_147) ;  /* 0x00000000000c3947 */ /* 0x000fea0003800000 */
[----:B--2---:R-:W0:Y:S02]  /*45f0*/  LDG.E.U8 R91, desc[UR36][R12.64+0x29] ;  /* 0x000029240c5b7981 */ /* 0x004e24000c1e1100 */
[----:B0-----:R-:W-:-:S05]  /*4600*/  PRMT R7, R91, 0x8880, RZ ;  /* 0x000088805b077816 */ /* 0x001fca00000000ff */
[----:B------:R-:W-:-:S07]  /*4610*/  IMAD R88, R7, R90, RZ ;  /* 0x0000005a07587224 */ /* 0x000fce00078e02ff */
.L_x_147:
[----:B------:R-:W-:Y:S05]  /*4620*/  BSYNC B1 ;  /* 0x0000000000017941 */ /* 0x000fea0003800000 */
.L_x_146:
[----:B------:R-:W-:Y:S01]  /*4630*/  @!P3 IMAD R47, R47, R89, R88 ;  /* 0x000000592f2fb224 */ /* 0x000fe200078e0258 */
[----:B------:R-:W-:Y:S04]  /*4640*/  BSSY B1, `(.L_x_148) ;  /* 0x0000006000017945 */ /* 0x000fe80003800000 */
[----:B------:R0:W-:Y:S01]  /*4650*/  @!P3 STG.E.U8 desc[UR36][R10.64+0x29], R47 ;  /* 0x0000292f0a00b986 */ /* 0x0001e2000c101124 */
[----:B------:R-:W-:Y:S05]  /*4660*/  @P5 BRA `(.L_x_149) ;  /* 0x00000000000c5947 */ /* 0x000fea0003800000 */
[----:B--2---:R-:W0:Y:S02]  /*4670*/  LDG.E.U8 R91, desc[UR36][R4.64+0x30] ;  /* 0x00003024045b7981 */ /* 0x004e24000c1e1100 */
[----:B0-----:R-:W-:-:S05]  /*4680*/  PRMT R7, R91, 0x8880, RZ ;  /* 0x000088805b077816 */ /* 0x001fca00000000ff */
[----:B------:R-:W-:-:S07]  /*4690*/  IMAD R88, R7, R90, RZ ;  /* 0x0000005a07587224 */ /* 0x000fce00078e02ff */
.L_x_149:
[----:B------:R-:W-:Y:S05]  /*46a0*/  BSYNC B1 ;  /* 0x0000000000017941 */ /* 0x000fea0003800000 */
.L_x_148:
[----:B0-----:R-:W-:Y:S01]  /*46b0*/  @!P5 IMAD R7, R48, R89, R88 ;  /* 0x000000593007d224 */ /* 0x001fe200078e0258 */
[----:B------:R-:W-:Y:S04]  /*46c0*/  BSSY B1, `(.L_x_150) ;  /* 0x0000006000017945 */ /* 0x000fe80003800000 */
[----:B------:R0:W-:Y:S01]  /*46d0*/  @!P5 STG.E.U8 desc[UR36][R8.64+0x30], R7 ;  /* 0x000030070800d986 */ /* 0x0001e2000c101124 */
[----:B------:R-:W-:Y:S05]  /*46e0*/  @P1 BRA `(.L_x_151) ;  /* 0x00000000000c1947 */ /* 0x000fea0003800000 */
[----:B--2---:R-:W0:Y:S02]  /*46f0*/  LDG.E.U8 R91, desc[UR36][R4.64+0x31] ;  /* 0x00003124045b7981 */ /* 0x004e24000c1e1100 */
[----:B0-----:R-:W-:-:S05]  /*4700*/  PRMT R7, R91, 0x8880, RZ ;  /* 0x000088805b077816 */ /* 0x001fca00000000ff */
[----:B------:R-:W-:-:S07]  /*4710*/  IMAD R88, R7, R90, RZ ;  /* 0x0000005a07587224 */ /* 0x000fce00078e02ff */
.L_x_151:
[----:B------:R-:W-:Y:S05]  /*4720*/  BSYNC B1 ;  /* 0x0000000000017941 */ /* 0x000fea0003800000 */
.L_x_150:
[----:B------:R-:W-:Y:S01]  /*4730*/  ISETP.LT.OR P4, PT, R3, 0x31, !P0 ;  /* 0x000000310300780c */ /* 0x000fe20004781670 */
[----:B------:R-:W-:Y:S01]  /*4740*/  @!P1 IMAD R49, R49, R89, R88 ;  /* 0x0000005931319224 */ /* 0x000fe200078e0258 */
[----:B------:R-:W-:Y:S01]  /*4750*/  BSSY B1, `(.L_x_152) ;  /* 0x000000a000017945 */ /* 0x000fe20003800000 */
[C---:B------:R-:W-:Y:S02]  /*4760*/  ISETP.LT.OR P3, PT, R3.reuse, 0x32, !P0 ;  /* 0x000000320300780c */ /* 0x040fe40004761670 */
        /* <DEDUP_REMOVED lines=8> */
.L_x_153:
[----:B------:R-:W-:Y:S05]  /*47f0*/  BSYNC B1 ;  /* 0x0000000000017941 */ /* 0x000fea0003800000 */
.L_x_152:
[----:B0-----:R-:W-:Y:S01]  /*4800*/  @!P4 IMAD R7, R50, R89, R88 ;  /* 0x000000593207c224 */ /* 0x001fe200078e0258 */
[----:B------:R-:W-:Y:S04]  /*4810*/  BSSY B1, `(.L_x_154) ;  /* 0x0000006000017945 */ /* 0x000fe80003800000 */
[----:B------:R0:W-:Y:S01]  /*4820*/  @!P4 STG.E.U8 desc[UR36][R10.64+0x30], R7 ;  /* 0x000030070a00c986 */ /* 0x0001e2000c101124 */
[----:B------:R-:W-:Y:S05]  /*4830*/  @P3 BRA `(.L_x_155) ;  /* 0x00000000000c3947 */ /* 0x000fea0003800000 */
[----:B--2---:R-:W0:Y:S02]  /*4840*/  LDG.E.U8 R91, desc[UR36][R12.64+0x31] ;  /* 0x000031240c5b7981 */ /* 0x004e24000c1e1100 */
[----:B0-----:R-:W-:-:S05]  /*4850*/  PRMT R7, R91, 0x8880, RZ ;  /* 0x000088805b077816 */ /* 0x001fca00000000ff */
[----:B------:R-:W-:-:S07]  /*4860*/  IMAD R88, R7, R90, RZ ;  /* 0x0000005a07587224 */ /* 0x000fce00078e02ff */
.L_x_155:
[----:B------:R-:W-:Y:S05]  /*4870*/  BSYNC B1 ;  /* 0x0000000000017941 */ /* 0x000fea0003800000 */
.L_x_154:
[----:B------:R-:W-:Y:S01]  /*4880*/  @!P3 IMAD R51, R51, R89, R88 ;  /* 0x000000593333b224 */ /* 0x000fe200078e0258 */
[----:B------:R-:W-:Y:S04]  /*4890*/  BSSY B1, `(.L_x_156) ;  /* 0x0000006000017945 */ /* 0x000fe80003800000 */
[----:B------:R0:W-:Y:S01]  /*48a0*/  @!P3 STG.E.U8 desc[UR36][R10.64+0x31], R51 ;  /* 0x000031330a00b986 */ /* 0x0001e2000c101124 */
[----:B------:R-:W-:Y:S05]  /*48b0*/  @P1 BRA `(.L_x_157) ;  /* 0x00000000000c1947 */ /* 0x000fea0003800000 */
[----:B--2---:R-:W0:Y:S02]  /*48c0*/  LDG.E.U8 R91, desc[UR36][R4.64+0x38] ;  /* 0x00003824045b7981 */ /* 0x004e24000c1e1100 */
[----:B0-----:R-:W-:-:S05]  /*48d0*/  PRMT R7, R91, 0x8880, RZ ;  /* 0x000088805b077816 */ /* 0x001fca00000000ff */
[----:B------:R-:W-:-:S07]  /*48e0*/  IMAD R88, R7, R90, RZ ;  /* 0x0000005a07587224 */ /* 0x000fce00078e02ff */
.L_x_157:
[----:B------:R-:W-:Y:S05]  /*48f0*/  BSYNC B1 ;  /* 0x0000000000017941 */ /* 0x000fea0003800000 */
.L_x_156:
[----:B0-----:R-:W-:Y:S01]  /*4900*/  @!P1 IMAD R7, R52, R89, R88 ;  /* 0x0000005934079224 */ /* 0x001fe200078e0258 */
[----:B------:R-:W-:Y:S04]  /*4910*/  BSSY B1, `(.L_x_158) ;  /* 0x0000006000017945 */ /* 0x000fe80003800000 */
[----:B------:R0:W-:Y:S01]  /*4920*/  @!P1 STG.E.U8 desc[UR36][R8.64+0x38], R7 ;  /* 0x0000380708009986 */ /* 0x0001e2000c101124 */
[----:B------:R-:W-:Y:S05]  /*4930*/  @P2 BRA `(.L_x_159) ;  /* 0x00000000000c2947 */ /* 0x000fea0003800000 */
[----:B--2---:R-:W0:Y:S02]  /*4940*/  LDG.E.U8 R91, desc[UR36][R4.64+0x39] ;  /* 0x00003924045b7981 */ /* 0x004e24000c1e1100 */
[----:B0-----:R-:W-:-:S05]  /*4950*/  PRMT R7, R91, 0x8880, RZ ;  /* 0x000088805b077816 */ /* 0x001fca00000000ff */
[----:B------:R-:W-:-:S07]  /*4960*/  IMAD R88, R7, R90, RZ ;  /* 0x0000005a07587224 */ /* 0x000fce00078e02ff */
.L_x_159:
[----:B------:R-:W-:Y:S05]  /*4970*/  BSYNC B1 ;  /* 0x0000000000017941 */ /* 0x000fea0003800000 */
.L_x_158:
[----:B------:R-:W-:Y:S01]  /*4980*/  @!P2 IMAD R53, R53, R89, R88 ;  /* 0x000000593535a224 */ /* 0x000fe200078e0258 */
[----:B------:R-:W-:Y:S04]  /*4990*/  BSSY B1, `(.L_x_160) ;  /* 0x0000006000017945 */ /* 0x000fe80003800000 */
[----:B------:R0:W-:Y:S01]  /*49a0*/  @!P2 STG.E.U8 desc[UR36][R8.64+0x39], R53 ;  /* 0x000039350800a986 */ /* 0x0001e2000c101124 */
[----:B------:R-:W-:Y:S05]  /*49b0*/  @P5 BRA `(.L_x_161) ;  /* 0x00000000000c5947 */ /* 0x000fea0003800000 */
[----:B--2---:R-:W2:Y:S02]  /*49c0*/  LDG.E.U8 R91, desc[UR36][R12.64+0x38] ;  /* 0x000038240c5b7981 */ /* 0x004ea4000c1e1100 */
[----:B--2---:R-:W-:-:S05]  /*49d0*/  PRMT R5, R91, 0x8880, RZ ;  /* 0x000088805b057816 */ /* 0x004fca00000000ff */
[----:B------:R-:W-:-:S07]  /*49e0*/  IMAD R88, R5, R90, RZ ;  /* 0x0000005a05587224 */ /* 0x000fce00078e02ff */
.L_x_161:
[----:B------:R-:W-:Y:S05]  /*49f0*/  BSYNC B1 ;  /* 0x0000000000017941 */ /* 0x000fea0003800000 */
.L_x_160:
[----:B------:R-:W-:Y:S01]  /*4a00*/  @!P5 IMAD R5, R54, R89, R88 ;  /* 0x000000593605d224 */ /* 0x000fe200078e0258 */
[----:B------:R-:W-:Y:S01]  /*4a10*/  ISETP.LT.OR P0, PT, R3, 0x3a, !P0 ;  /* 0x0000003a0300780c */ /* 0x000fe20004701670 */
[----:B------:R-:W-:Y:S03]  /*4a20*/  BSSY B1, `(.L_x_162) ;  /* 0x0000006000017945 */ /* 0x000fe60003800000 */
[----:B------:R0:W-:Y:S09]  /*4a30*/  @!P5 STG.E.U8 desc[UR36][R10.64+0x38], R5 ;  /* 0x000038050a00d986 */ /* 0x0001f2000c101124 */
[----:B------:R-:W-:Y:S05]  /*4a40*/  @P0 BRA `(.L_x_163) ;  /* 0x00000000000c0947 */ /* 0x000fea0003800000 */
[----:B--2---:R-:W2:Y:S02]  /*4a50*/  LDG.E.U8 R91, desc[UR36][R12.64+0x39] ;  /* 0x000039240c5b7981 */ /* 0x004ea4000c1e1100 */
[----:B--2---:R-:W-:-:S05]  /*4a60*/  PRMT R3, R91, 0x8880, RZ ;  /* 0x000088805b037816 */ /* 0x004fca00000000ff */
[----:B------:R-:W-:-:S07]  /*4a70*/  IMAD R88, R3, R90, RZ ;  /* 0x0000005a03587224 */ /* 0x000fce00078e02ff */
.L_x_163:
[----:B------:R-:W-:Y:S05]  /*4a80*/  BSYNC B1 ;  /* 0x0000000000017941 */ /* 0x000fea0003800000 */
.L_x_162:
[----:B------:R-:W-:Y:S01]  /*4a90*/  IMAD R55, R55, R89, R88 ;  /* 0x0000005937377224 */ /* 0x000fe200078e0258 */
[----:B------:R-:W-:Y:S06]  /*4aa0*/  @P0 BRA `(.L_x_164) ;  /* 0x0000000c00180947 */ /* 0x000fec0003800000 */
[----:B------:R0:W-:Y:S01]  /*4ab0*/  STG.E.U8 desc[UR36][R10.64+0x39], R55 ;  /* 0x000039370a007986 */ /* 0x0001e2000c101124 */
[----:B------:R-:W-:Y:S05]  /*4ac0*/  BRA `(.L_x_164) ;  /* 0x0000000c00107947 */ /* 0x000fea0003800000 */
.L_x_35:
[C---:B------:R-:W-:Y:S02]  /*4ad0*/  ISETP.GE.AND P2, PT, R102.reuse, 0x1, PT ;  /* 0x000000016600780c */ /* 0x040fe40003f46270 */
[----:B------:R-:W-:Y:S02]  /*4ae0*/  ISETP.GE.AND P1, PT, R102, 0x9, PT ;  /* 0x000000096600780c */ /* 0x000fe40003f26270 */
[C---:B------:R-:W-:Y:S02]  /*4af0*/  ISETP.LT.OR P4, PT, R3.reuse, 0x1, !P2 ;  /* 0x000000010300780c */ /* 0x040fe40005781670 */
[C---:B------:R-:W-:Y:S02]  /*4b00*/  ISETP.LT.OR P5, PT, R3.reuse, 0x2, !P2 ;  /* 0x000000020300780c */ /* 0x040fe400057a1670 */
[C---:B------:R-:W-:Y:S02]  /*4b10*/  ISETP.LT.OR P0, PT, R3.reuse, 0x1, !P1 ;  /* 0x000000010300780c */ /* 0x040fe40004f01670 */
[----:B------:R-:W-:-:S07]  /*4b20*/  ISETP.LT.OR P3, PT, R3, 0x2, !P1 ;  /* 0x000000020300780c */ /* 0x000fce0004f61670 */
[-C--:B------:R-:W-:Y:S02]  /*4b30*/  @!P4 IMAD R5, R56, R89.reuse, RZ ;  /* 0x000000593805c224 */ /* 0x080fe400078e02ff */
[-C--:B------:R-:W-:Y:S02]  /*4b40*/  @!P5 IMAD R57, R57, R89.reuse, RZ ;  /* 0x000000593939d224 */ /* 0x080fe400078e02ff */
[-C--:B------:R-:W-:Y:S01]  /*4b50*/  @!P0 IMAD R13, R58, R89.reuse, RZ ;  /* 0x000000593a0d8224 */ /* 0x080fe200078e02ff */
[----:B------:R0:W-:Y:S01]  /*4b60*/  @!P4 STG.E.U8 desc[UR36][R94.64], R5 ;  /* 0x000000055e00c986 */ /* 0x0001e2000c101124 */
[----:B------:R-:W-:Y:S01]  /*4b70*/  ISETP.LT.OR P4, PT, R3, 0x9, !P2 ;  /* 0x000000090300780c */ /* 0x000fe20005781670 */
[----:B------:R-:W-:Y:S02]  /*4b80*/  @!P3 IMAD R59, R59, R89, RZ ;  /* 0x000000593b3bb224 */ /* 0x000fe400078e02ff */
[----:B------:R-:W-:Y:S01]  /*4b90*/  @!P5 STG.E.U8 desc[UR36][R94.64+0x1], R57 ;  /* 0x000001395e00d986 */ /* 0x000fe2000c101124 */
[----:B------:R-:W-:-:S03]  /*4ba0*/  ISETP.LT.OR P5, PT, R3, 0xa, !P2 ;  /* 0x0000000a0300780c */ /* 0x000fc600057a1670 */
[----:B------:R1:W-:Y:S01]  /*4bb0*/  @!P0 STG.E.U8 desc[UR36][R6.64], R13 ;  /* 0x0000000d06008986 */ /* 0x0003e2000c101124 */
[----:B------:R-:W-:-:S03]  /*4bc0*/  ISETP.LT.OR P0, PT, R3, 0x9, !P1 ;  /* 0x000000090300780c */ /* 0x000fc60004f01670 */
[----:B------:R-:W-:Y:S01]  /*4bd0*/  @!P3 STG.E.U8 desc[UR36][R6.64+0x1], R59 ;  /* 0x0000013b0600b986 */ /* 0x000fe2000c101124 */
[----:B------:R-:W-:Y:S01]  /*4be0*/  ISETP.LT.OR P3, PT, R3, 0xa, !P1 ;  /* 0x0000000a0300780c */ /* 0x000fe20004f61670 */
[----:B------:R-:W-:-:S04]  /*4bf0*/  @!P4 IMAD R15, R60, R89, RZ ;  /* 0x000000593c0fc224 */ /* 0x000fc800078e02ff */
[-C--:B------:R-:W-:Y:S01]  /*4c00*/  @!P5 IMAD R61, R61, R89.reuse, RZ ;  /* 0x000000593d3dd224 */ /* 0x080fe200078e02ff */
[----:B------:R3:W-:Y:S01]  /*4c10*/  @!P4 STG.E.U8 desc[UR36][R94.64+0x8], R15 ;  /* 0x0000080f5e00c986 */ /* 0x0007e2000c101124 */
[C---:B------:R-:W-:Y:S02]  /*4c20*/  ISETP.LT.OR P4, PT, R3.reuse, 0x11, !P2 ;  /* 0x000000110300780c */ /* 0x040fe40005781670 */
[-C--:B0-----:R-:W-:Y:S01]  /*4c30*/  @!P0 IMAD R5, R62, R89.reuse, RZ ;  /* 0x000000593e058224 */ /* 0x081fe200078e02ff */
[----:B------:R-:W-:Y:S01]  /*4c40*/  @!P5 STG.E.U8 desc[UR36][R94.64+0x9], R61 ;  /* 0x0000093d5e00d986 */ /* 0x000fe2000c101124 */
[----:B------:R-:W-:Y:S02]  /*4c50*/  ISETP.LT.OR P5, PT, R3, 0x12, !P2 ;  /* 0x000000120300780c */ /* 0x000fe400057a1670 */
[----:B------:R-:W-:Y:S01]  /*4c60*/  @!P3 IMAD R63, R63, R89, RZ ;  /* 0x000000593f3fb224 */ /* 0x000fe200078e02ff */
[----:B------:R0:W-:Y:S01]  /*4c70*/  @!P0 STG.E.U8 desc[UR36][R6.64+0x8], R5 ;  /* 0x0000080506008986 */ /* 0x0001e2000c101124 */
[----:B------:R-:W-:-:S03]  /*4c80*/  ISETP.LT.OR P0, PT, R3, 0x11, !P1 ;  /* 0x000000110300780c */ /* 0x000fc60004f01670 */
[----:B------:R-:W-:Y:S01]  /*4c90*/  @!P3 STG.E.U8 desc[UR36][R6.64+0x9], R63 ;  /* 0x0000093f0600b986 */ /* 0x000fe2000c101124 */
[----:B------:R-:W-:Y:S01]  /*4ca0*/  ISETP.LT.OR P3, PT, R3, 0x12, !P1 ;  /* 0x000000120300780c */ /* 0x000fe20004f61670 */
[----:B-1----:R-:W-:-:S04]  /*4cb0*/  @!P4 IMAD R13, R64, R89, RZ ;  /* 0x00000059400dc224 */ /* 0x002fc800078e02ff */
[-C--:B------:R-:W-:Y:S01]  /*4cc0*/  @!P5 IMAD R65, R65, R89.reuse, RZ ;  /* 0x000000594141d224 */ /* 0x080fe200078e02ff */
[----:B------:R1:W-:Y:S01]  /*4cd0*/  @!P4 STG.E.U8 desc[UR36][R94.64+0x10], R13 ;  /* 0x0000100d5e00c986 */ /* 0x0003e2000c101124 */
[C---:B------:R-:W-:Y:S02]  /*4ce0*/  ISETP.LT.OR P4, PT, R3.reuse, 0x19, !P2 ;  /* 0x000000190300780c */ /* 0x040fe40005781670 */
[-C--:B---3--:R-:W-:Y:S01]  /*4cf0*/  @!P0 IMAD R15, R66, R89.reuse, RZ ;  /* 0x00000059420f8224 */ /* 0x088fe200078e02ff */
[----:B------:R-:W-:Y:S01]  /*4d00*/  @!P5 STG.E.U8 desc[UR36][R94.64+0x11], R65 ;  /* 0x000011415e00d986 */ /* 0x000fe2000c101124 */
[----:B------:R-:W-:Y:S02]  /*4d10*/  ISETP.LT.OR P5, PT, R3, 0x1a, !P2 ;  /* 0x0000001a0300780c */ /* 0x000fe400057a1670 */
[----:B------:R-:W-:Y:S01]  /*4d20*/  @!P3 IMAD R67, R67, R89, RZ ;  /* 0x000000594343b224 */ /* 0x000fe200078e02ff */
[----:B------:R3:W-:Y:S01]  /*4d30*/  @!P0 STG.E.U8 desc[UR36][R6.64+0x10], R15 ;  /* 0x0000100f06008986 */ /* 0x0007e2000c101124 */
[----:B------:R-:W-:-:S03]  /*4d40*/  ISETP.LT.OR P0, PT, R3, 0x19, !P1 ;  /* 0x000000190300780c */ /* 0x000fc60004f01670 */
[----:B------:R-:W-:Y:S01]  /*4d50*/  @!P3 STG.E.U8 desc[UR36][R6.64+0x11], R67 ;  /* 0x000011430600b986 */ /* 0x000fe2000c101124 */
[----:B------:R-:W-:Y:S01]  /*4d60*/  ISETP.LT.OR P3, PT, R3, 0x1a, !P1 ;  /* 0x0000001a0300780c */ /* 0x000fe20004f61670 */
[----:B0-----:R-:W-:-:S04]  /*4d70*/  @!P4 IMAD R5, R68, R89, RZ ;  /* 0x000000594405c224 */ /* 0x001fc800078e02ff */
[-C--:B------:R-:W-:Y:S01]  /*4d80*/  @!P5 IMAD R69, R69, R89.reuse, RZ ;  /* 0x000000594545d224 */ /* 0x080fe200078e02ff */
[----:B------:R0:W-:Y:S01]  /*4d90*/  @!P4 STG.E.U8 desc[UR36][R94.64+0x18], R5 ;  /* 0x000018055e00c986 */ /* 0x0001e2000c101124 */
[C---:B------:R-:W-:Y:S02]  /*4da0*/  ISETP.LT.OR P4, PT, R3.reuse, 0x21, !P2 ;  /* 0x000000210300780c */ /* 0x040fe40005781670 */
[-C--:B-1----:R-:W-:Y:S01]  /*4db0*/  @!P0 IMAD R13, R70, R89.reuse, RZ ;  /* 0x00000059460d8224 */ /* 0x082fe200078e02ff */
[----:B------:R-:W-:Y:S01]  /*4dc0*/  @!P5 STG.E.U8 desc[UR36][R94.64+0x19], R69 ;  /* 0x000019455e00d986 */ /* 0x000fe2000c101124 */
[----:B------:R-:W-:Y:S02]  /*4dd0*/  ISETP.LT.OR P5, PT, R3, 0x22, !P2 ;  /* 0x000000220300780c */ /* 0x000fe400057a1670 */
[----:B------:R-:W-:Y:S01]  /*4de0*/  @!P3 IMAD R71, R71, R89, RZ ;  /* 0x000000594747b224 */ /* 0x000fe200078e02ff */
[----:B------:R1:W-:Y:S01]  /*4df0*/  @!P0 STG.E.U8 desc[UR36][R6.64+0x18], R13 ;  /* 0x0000180d06008986 */ /* 0x0003e2000c101124 */
[----:B------:R-:W-:-:S03]  /*4e00*/  ISETP.LT.OR P0, PT, R3, 0x21, !P1 ;  /* 0x000000210300780c */ /* 0x000fc60004f01670 */
[----:B------:R-:W-:Y:S01]  /*4e10*/  @!P3 STG.E.U8 desc[UR36][R6.64+0x19], R71 ;  /* 0x000019470600b986 */ /* 0x000fe2000c101124 */
[----:B------:R-:W-:Y:S01]  /*4e20*/  ISETP.LT.OR P3, PT, R3, 0x22, !P1 ;  /* 0x000000220300780c */ /* 0x000fe20004f61670 */
[----:B---3--:R-:W-:-:S04]  /*4e30*/  @!P4 IMAD R15, R72, R89, RZ ;  /* 0x00000059480fc224 */ /* 0x008fc800078e02ff */
        /* <DEDUP_REMOVED lines=32> */
[----:B------:R-:W-:-:S02]  /*5040*/  ISETP.GE.AND P0, PT, R102, 0x81, PT ;  /* 0x000000816600780c */ /* 0x000fc40003f06270 */
[C---:B------:R-:W-:Y:S01]  /*5050*/  ISETP.LT.OR P5, PT, R3.reuse, 0x39, !P1 ;  /* 0x000000390300780c */ /* 0x040fe20004fa1670 */
[----:B------:R-:W-:Y:S01]  /*5060*/  @!P3 STG.E.U8 desc[UR36][R6.64+0x31], R83 ;  /* 0x000031530600b986 */ /* 0x000fe2000c101124 */
[C---:B------:R-:W-:Y:S01]  /*5070*/  ISETP.LT.OR P1, PT, R3.reuse, 0x3a, !P1 ;  /* 0x0000003a0300780c */ /* 0x040fe20004f21670 */
[----:B---3--:R-:W-:Y:S01]  /*5080*/  @!P4 IMAD R15, R84, R89, RZ ;  /* 0x00000059540fc224 */ /* 0x008fe200078e02ff */
[----:B------:R-:W-:-:S03]  /*5090*/  ISETP.LT.OR P3, PT, R3, 0x1, !P0 ;  /* 0x000000010300780c */ /* 0x000fc60004761670 */
[----:B------:R-:W-:Y:S01]  /*50a0*/  @!P2 IMAD R85, R85, R89, RZ ;  /* 0x000000595555a224 */ /* 0x000fe200078e02ff */
[----:B------:R-:W-:Y:S01]  /*50b0*/  @!P4 STG.E.U8 desc[UR36][R94.64+0x38], R15 ;  /* 0x0000380f5e00c986 */ /* 0x000fe2000c101124 */
[----:B------:R-:W-:-:S03]  /*50c0*/  ISETP.LT.OR P4, PT, R3, 0x2, !P0 ;  /* 0x000000020300780c */ /* 0x000fc60004781670 */
[----:B------:R-:W-:Y:S01]  /*50d0*/  @!P2 STG.E.U8 desc[UR36][R94.64+0x39], R85 ;  /* 0x000039555e00a986 */ /* 0x000fe2000c101124 */
[-C--:B0-----:R-:W-:Y:S01]  /*50e0*/  @!P5 IMAD R5, R86, R89.reuse, RZ ;  /* 0x000000595605d224 */ /* 0x081fe200078e02ff */
[----:B------:R-:W-:Y:S01]  /*50f0*/  ISETP.GE.AND P2, PT, R102, 0x89, PT ;  /* 0x000000896600780c */ /* 0x000fe20003f46270 */
[-C--:B------:R-:W-:Y:S02]  /*5100*/  @!P1 IMAD R87, R87, R89.reuse, RZ ;  /* 0x0000005957579224 */ /* 0x080fe400078e02ff */
[----:B-1----:R-:W-:Y:S01]  /*5110*/  @!P3 IMAD R13, R24, R89, RZ ;  /* 0x00000059180db224 */ /* 0x002fe200078e02ff */
[----:B------:R0:W-:Y:S01]  /*5120*/  @!P5 STG.E.U8 desc[UR36][R6.64+0x38], R5 ;  /* 0x000038050600d986 */ /* 0x0001e2000c101124 */
[----:B------:R-:W-:-:S03]  /*5130*/  ISETP.LT.OR P5, PT, R3, 0x1, !P2 ;  /* 0x000000010300780c */ /* 0x000fc600057a1670 */
[----:B------:R-:W-:Y:S01]  /*5140*/  @!P4 IMAD R25, R25, R89, RZ ;  /* 0x000000591919c224 */ /* 0x000fe200078e02ff */
[----:B------:R-:W-:Y:S01]  /*5150*/  @!P1 STG.E.U8 desc[UR36][R6.64+0x39], R87 ;  /* 0x0000395706009986 */ /* 0x000fe2000c101124 */
[----:B------:R-:W-:-:S03]  /*5160*/  ISETP.LT.OR P1, PT, R3, 0x2, !P2 ;  /* 0x000000020300780c */ /* 0x000fc60005721670 */
[----:B------:R-:W-:Y:S01]  /*5170*/  @!P3 STG.E.U8 desc[UR36][R8.64], R13 ;  /* 0x0000000d0800b986 */ /* 0x000fe2000c101124 */
[----:B------:R-:W-:-:S03]  /*5180*/  ISETP.LT.OR P3, PT, R3, 0x9, !P0 ;  /* 0x000000090300780c */ /* 0x000fc60004761670 */
[----:B------:R-:W-:Y:S01]  /*5190*/  @!P4 STG.E.U8 desc[UR36][R8.64+0x1], R25 ;  /* 0x000001190800c986 */ /* 0x000fe2000c101124 */
[----:B------:R-:W-:Y:S01]  /*51a0*/  ISETP.LT.OR P4, PT, R3, 0xa, !P0 ;  /* 0x0000000a0300780c */ /* 0x000fe20004781670 */
[----:B0-----:R-:W-:-:S04]  /*51b0*/  @!P5 IMAD R5, R26, R89, RZ ;  /* 0x000000591a05d224 */ /* 0x001fc800078e02ff */
[-C--:B------:R-:W-:Y:S01]  /*51c0*/  @!P1 IMAD R27, R27, R89.reuse, RZ ;  /* 0x000000591b1b9224 */ /* 0x080fe200078e02ff */
[----:B------:R0:W-:Y:S01]  /*51d0*/  @!P5 STG.E.U8 desc[UR36][R10.64], R5 ;  /* 0x000000050a00d986 */ /* 0x0001e2000c101124 */
[C---:B------:R-:W-:Y:S02]  /*51e0*/  ISETP.LT.OR P5, PT, R3.reuse, 0x9, !P2 ;  /* 0x000000090300780c */ /* 0x040fe400057a1670 */
[-C--:B------:R-:W-:Y:S01]  /*51f0*/  @!P3 IMAD R15, R28, R89.reuse, RZ ;  /* 0x000000591c0fb224 */ /* 0x080fe200078e02ff */
[----:B------:R-:W-:Y:S01]  /*5200*/  @!P1 STG.E.U8 desc[UR36][R10.64+0x1], R27 ;  /* 0x0000011b0a009986 */ /* 0x000fe2000c101124 */
[----:B------:R-:W-:Y:S02]  /*5210*/  ISETP.LT.OR P1, PT, R3, 0xa, !P2 ;  /* 0x0000000a0300780c */ /* 0x000fe40005721670 */
[----:B------:R-:W-:Y:S01]  /*5220*/  @!P4 IMAD R29, R29, R89, RZ ;  /* 0x000000591d1dc224 */ /* 0x000fe200078e02ff */
        /* <DEDUP_REMOVED lines=40> */
[----:B-1----:R-:W-:-:S04]  /*54b0*/  @!P5 IMAD R13, R42, R89, RZ ;  /* 0x000000592a0dd224 */ /* 0x002fc800078e02ff */
        /* <DEDUP_REMOVED lines=12> */
[----:B------:R-:W-:-:S04]  /*5580*/  @!P1 IMAD R7, R46, R89, RZ ;  /* 0x000000592e079224 */ /* 0x000fc800078e02ff */
[-C--:B------:R-:W-:Y:S01]  /*5590*/  @!P3 IMAD R47, R47, R89.reuse, RZ ;  /* 0x000000592f2fb224 */ /* 0x080fe200078e02ff */
[----:B------:R1:W-:Y:S01]  /*55a0*/  @!P1 STG.E.U8 desc[UR36][R10.64+0x28], R7 ;  /* 0x000028070a009986 */ /* 0x0003e2000c101124 */
[----:B------:R-:W-:Y:S02]  /*55b0*/  ISETP.LT.OR P1, PT, R3, 0x31, !P2 ;  /* 0x000000310300780c */ /* 0x000fe40005721670 */
[----:B------:R-:W-:Y:S01]  /*55c0*/  @!P4 IMAD R49, R49, R89, RZ ;  /* 0x000000593131c224 */ /* 0x000fe200078e02ff */
[----:B------:R3:W-:Y:S01]  /*55d0*/  @!P3 STG.E.U8 desc[UR36][R10.64+0x29], R47 ;  /* 0x0000292f0a00b986 */ /* 0x0007e2000c101124 */
[C---:B------:R-:W-:Y:S02]  /*55e0*/  ISETP.LT.OR P3, PT, R3.reuse, 0x39, !P0 ;  /* 0x000000390300780c */ /* 0x040fe40004761670 */
[C---:B------:R-:W-:Y:S01]  /*55f0*/  ISETP.LT.OR P0, PT, R3.reuse, 0x3a, !P0 ;  /* 0x0000003a0300780c */ /* 0x040fe20004701670 */
[----:B------:R3:W-:Y:S01]  /*5600*/  @!P4 STG.E.U8 desc[UR36][R8.64+0x31], R49 ;  /* 0x000031310800c986 */ /* 0x0007e2000c101124 */
[----:B------:R-:W-:-:S03]  /*5610*/  ISETP.LT.OR P4, PT, R3, 0x32, !P2 ;  /* 0x000000320300780c */ /* 0x000fc60005781670 */
[----:B------:R3:W-:Y:S01]  /*5620*/  @!P5 STG.E.U8 desc[UR36][R8.64+0x30], R13 ;  /* 0x0000300d0800d986 */ /* 0x0007e2000c101124 */
[C---:B------:R-:W-:Y:S02]  /*5630*/  ISETP.LT.OR P5, PT, R3.reuse, 0x39, !P2 ;  /* 0x000000390300780c */ /* 0x040fe400057a1670 */
[----:B------:R-:W-:Y:S01]  /*5640*/  ISETP.LT.OR P2, PT, R3, 0x3a, !P2 ;  /* 0x0000003a0300780c */ /* 0x000fe20005741670 */
[-C--:B------:R-:W-:Y:S02]  /*5650*/  @!P1 IMAD R3, R50, R89.reuse, RZ ;  /* 0x0000005932039224 */ /* 0x080fe400078e02ff */
[-C--:B0-----:R-:W-:Y:S02]  /*5660*/  @!P3 IMAD R5, R52, R89.reuse, RZ ;  /* 0x000000593405b224 */ /* 0x081fe400078e02ff */
[-C--:B------:R-:W-:Y:S01]  /*5670*/  @!P0 IMAD R53, R53, R89.reuse, RZ ;  /* 0x0000005935358224 */ /* 0x080fe200078e02ff */
[----:B------:R3:W-:Y:S01]  /*5680*/  @!P1 STG.E.U8 desc[UR36][R10.64+0x30], R3 ;  /* 0x000030030a009986 */ /* 0x0007e2000c101124 */
[----:B------:R-:W-:-:S04]  /*5690*/  @!P4 IMAD R51, R51, R89, RZ ;  /* 0x000000593333c224 */ /* 0x000fc800078e02ff */
[-C--:B-1----:R-:W-:Y:S01]  /*56a0*/  @!P5 IMAD R7, R54, R89.reuse, RZ ;  /* 0x000000593607d224 */ /* 0x082fe200078e02ff */
[----:B------:R3:W-:Y:S01]  /*56b0*/  @!P4 STG.E.U8 desc[UR36][R10.64+0x31], R51 ;  /* 0x000031330a00c986 */ /* 0x0007e2000c101124 */
[----:B------:R-:W-:-:S03]  /*56c0*/  @!P2 IMAD R55, R55, R89, RZ ;  /* 0x000000593737a224 */ /* 0x000fc600078e02ff */
[----:B------:R3:W-:Y:S04]  /*56d0*/  @!P3 STG.E.U8 desc[UR36][R8.64+0x38], R5 ;  /* 0x000038050800b986 */ /* 0x0007e8000c101124 */
[----:B------:R3:W-:Y:S04]  /*56e0*/  @!P0 STG.E.U8 desc[UR36][R8.64+0x39], R53 ;  /* 0x0000393508008986 */ /* 0x0007e8000c101124 */
[----:B------:R3:W-:Y:S04]  /*56f0*/  @!P5 STG.E.U8 desc[UR36][R10.64+0x38], R7 ;  /* 0x000038070a00d986 */ /* 0x0007e8000c101124 */
[----:B------:R3:W-:Y:S02]  /*5700*/  @!P2 STG.E.U8 desc[UR36][R10.64+0x39], R55 ;  /* 0x000039370a00a986 */ /* 0x0007e4000c101124 */
.L_x_164:
[----:B------:R-:W-:Y:S05]  /*5710*/  BSYNC B0 ;  /* 0x0000000000007941 */ /* 0x000fea0003800000 */
.L_x_34:
[----:B------:R-:W-:Y:S01]  /*5720*/  ULDC UR4, c[0x0][0xc] ;  /* 0x0000030000047ab9 */ /* 0x000fe20000000800 */
[----:B------:R-:W-:Y:S01]  /*5730*/  ULDC UR5, c[0x0][0x10] ;  /* 0x0000040000057ab9 */ /* 0x000fe20000000800 */
[----:B---3--:R-:W3:Y:S01]  /*5740*/  LDC R3, c[0x0][0x14] ;  /* 0x00000500ff037b82 */ /* 0x008ee20000000800 */
[----:B------:R-:W-:Y:S01]  /*5750*/  UIMAD.WIDE.U32 UR4, UR4, UR5, URZ ;  /* 0x00000005040472a5 */ /* 0x000fe2000f8e003f */
[----:B------:R-:W-:Y:S02]  /*5760*/  IMAD.MOV.U32 R93, RZ, RZ, -0x1 ;  /* 0xffffffffff5d7424 */ /* 0x000fe400078e00ff */
[----:B------:R-:W-:-:S03]  /*5770*/  IMAD.MOV.U32 R88, RZ, RZ, -0x1 ;  /* 0xffffffffff587424 */ /* 0x000fc600078e00ff */
[----:B---3--:R-:W-:-:S04]  /*5780*/  IMAD.WIDE.U32 R16, R3, UR4, R16 ;  /* 0x0000000403107c25 */ /* 0x008fc8000f8e0010 */
[----:B------:R-:W-:Y:S01]  /*5790*/  IMAD R3, R3, UR5, RZ ;  /* 0x0000000503037c24 */ /* 0x000fe2000f8e02ff */
[----:B------:R-:W-:Y:S02]  /*57a0*/  ULDC.64 UR4, c[0x0][0x650] ;  /* 0x0001940000047ab9 */ /* 0x000fe40000000a00 */
[----:B------:R-:W-:Y:S01]  /*57b0*/  ISETP.GE.U32.AND P0, PT, R16, UR4, PT ;  /* 0x0000000410007c0c */ /* 0x000fe2000bf06070 */
[--C-:B------:R-:W-:Y:S01]  /*57c0*/  IMAD.IADD R17, R17, 0x1, R3.reuse ;  /* 0x0000000111117824 */ /* 0x100fe200078e0203 */
[----:B------:R-:W-:-:S04]  /*57d0*/  PRMT R3, RZ, 0x7610, R3 ;  /* 0x00007610ff037816 */ /* 0x000fc80000000003 */
[----:B------:R-:W-:-:S13]  /*57e0*/  ISETP.GE.U32.AND.EX P0, PT, R17, UR5, PT, P0 ;  /* 0x0000000511007c0c */ /* 0x000fda000bf06100 */
[----:B------:R-:W-:Y:S05]  /*57f0*/  @P0 BRA `(.L_x_165) ;  /* 0x0000000400640947 */ /* 0x000fea0003800000 */
[----:B------:R-:W3:Y:S01]  /*5800*/  S2R R12, SR_CTAID.X ;  /* 0x00000000000c7919 */ /* 0x000ee20000002500 */
[----:B0-----:R-:W0:Y:S01]  /*5810*/  LDC.64 R10, c[0x0][0x628] ;  /* 0x00018a00ff0a7b82 */ /* 0x001e220000000a00 */
[----:B------:R-:W-:Y:S01]  /*5820*/  ULDC UR4, c[0x0][0x150] ;  /* 0x0000540000047ab9 */ /* 0x000fe20000000800 */
[----:B------:R-:W-:Y:S01]  /*5830*/  IMAD.MOV.U32 R8, RZ, RZ, R16 ;  /* 0x000000ffff087224 */ /* 0x000fe200078e0010 */
[----:B------:R-:W0:Y:S01]  /*5840*/  S2R R24, SR_CTAID.Y ;  /* 0x0000000000187919 */ /* 0x000e220000002600 */
[----:B------:R-:W-:-:S04]  /*5850*/  IMAD.MOV.U32 R9, RZ, RZ, R17 ;  /* 0x000000ffff097224 */ /* 0x000fc800078e0011 */
[----:B------:R-:W1:Y:S08]  /*5860*/  LDC R21, c[0x0][0x144] ;  /* 0x00005100ff157b82 */ /* 0x000e700000000800 */
[----:B------:R-:W1:Y:S08]  /*5870*/  LDC R0, c[0x0][0x630] ;  /* 0x00018c00ff007b82 */ /* 0x000e700000000800 */
[----:B------:R-:W1:Y:S01]  /*5880*/  LDC.64 R14, c[0x0][0x620] ;  /* 0x00018800ff0e7b82 */ /* 0x000e620000000a00 */
[----:B0-----:R-:W-:-:S04]  /*5890*/  ISETP.NE.U32.AND P0, PT, R10, RZ, PT ;  /* 0x000000ff0a00720c */ /* 0x001fc80003f05070 */
[----:B------:R-:W-:Y:S02]  /*58a0*/  ISETP.NE.AND.EX P0, PT, R11, RZ, PT, P0 ;  /* 0x000000ff0b00720c */ /* 0x000fe40003f05300 */
[----:B---3--:R-:W-:-:S05]  /*58b0*/  I2FP.F32.U32 R3, R12 ;  /* 0x0000000c00037245 */ /* 0x008fca0000201000 */
[----:B------:R-:W-:-:S04]  /*58c0*/  FMUL R3, R3, UR4 ;  /* 0x0000000403037c20 */ /* 0x000fc80008400000 */
[----:B------:R0:W3:Y:S02]  /*58d0*/  F2I.U32.TRUNC.NTZ R20, R3 ;  /* 0x0000000300147305 */ /* 0x0000e4000020f000 */
[----:B------:R-:W-:Y:S05]  /*58e0*/  @!P0 BRA `(.L_x_166) ;  /* 0x0000000000288947 */ /* 0x000fea0003800000 */
[----:B0-----:R-:W0:Y:S02]  /*58f0*/  LDC R3, c[0x0][0x634] ;  /* 0x00018d00ff037b82 */ /* 0x001e240000000800 */
        /* <DEDUP_REMOVED lines=9> */
.L_x_166:
[----:B------:R-:W2:Y:S01]  /*5990*/  LDC.64 R28, c[0x0][0x640] ;  /* 0x00019000ff1c7b82 */ /* 0x000ea20000000a00 */
[-CC-:B-1----:R-:W-:Y:S01]  /*59a0*/  SHF.R.U64 R88, R8, R0.reuse, R9.reuse ;  /* 0x0000000008587219 */ /* 0x182fe20000001209 */
[----:B---3--:R-:W-:Y:S01]  /*59b0*/  IMAD.MOV R20, RZ, RZ, -R20 ;  /* 0x000000ffff147224 */ /* 0x008fe200078e0a14 */
[----:B------:R-:W-:Y:S01]  /*59c0*/  SHF.R.U32.HI R0, RZ, R0, R9 ;  /* 0x00000000ff007219 */ /* 0x000fe20000011609 */
[----:B------:R-:W-:Y:S01]  /*59d0*/  ULDC UR4, c[0x0][0x154] ;  /* 0x0000550000047ab9 */ /* 0x000fe20000000800 */
[----:B0-----:R-:W-:Y:S01]  /*59e0*/  IADD3 R3, P0, RZ, -R88, RZ ;  /* 0x80000058ff037210 */ /* 0x001fe20007f1e0ff */
[----:B------:R-:W-:Y:S02]  /*59f0*/  IMAD R21, R21, R20, R12 ;  /* 0x0000001415157224 */ /* 0x000fe400078e020c */
[----:B------:R-:W0:Y:S01]  /*5a00*/  LDC R6, c[0x0][0x618] ;  /* 0x00018600ff067b82 */ /* 0x000e220000000800 */
[----:B------:R-:W-:Y:S02]  /*5a10*/  IMAD.MOV.U32 R7, RZ, RZ, 0x1 ;  /* 0x00000001ff077424 */ /* 0x000fe400078e00ff */
[----:B------:R-:W-:-:S04]  /*5a20*/  IMAD.X R5, RZ, RZ, ~R0, P0 ;  /* 0x000000ffff057224 */ /* 0x000fc800000e0e00 */
[-C--:B------:R-:W-:Y:S01]  /*5a30*/  IMAD R0, R5, R14.reuse, RZ ;  /* 0x0000000e05007224 */ /* 0x080fe200078e02ff */
[----:B------:R-:W1:Y:S01]  /*5a40*/  LDC R8, c[0x0][0x608] ;  /* 0x00018200ff087b82 */ /* 0x000e620000000800 */
[----:B------:R-:W-:-:S04]  /*5a50*/  IMAD.WIDE.U32 R4, R3, R14, R16 ;  /* 0x0000000e03047225 */ /* 0x000fc800078e0010 */
[----:B------:R-:W-:Y:S01]  /*5a60*/  IMAD R3, R3, R15, R0 ;  /* 0x0000000f03037224 */ /* 0x000fe200078e0200 */
[----:B------:R-:W-:Y:S02]  /*5a70*/  I2FP.F32.U32 R0, R24 ;  /* 0x0000001800007245 */ /* 0x000fe40000201000 */
[----:B------:R-:W3:Y:S01]  /*5a80*/  LDC R26, c[0x0][0x658] ;  /* 0x00019600ff1a7b82 */ /* 0x000ee20000000800 */
[----:B------:R-:W-:Y:S01]  /*5a90*/  IMAD.IADD R3, R5, 0x1, R3 ;  /* 0x0000000105037824 */ /* 0x000fe200078e0203 */
[----:B--2---:R-:W-:Y:S01]  /*5aa0*/  ISETP.NE.U32.AND P0, PT, R28, RZ, PT ;  /* 0x000000ff1c00720c */ /* 0x004fe20003f05070 */
[----:B------:R-:W-:Y:S01]  /*5ab0*/  FMUL R0, R0, UR4 ;  /* 0x0000000400007c20 */ /* 0x000fe20008400000 */
[----:B------:R-:W-:Y:S02]  /*5ac0*/  IMAD.MOV.U32 R5, RZ, RZ, -0x1 ;  /* 0xffffffffff057424 */ /* 0x000fe400078e00ff */
[----:B------:R-:W-:Y:S01]  /*5ad0*/  ISETP.NE.AND.EX P0, PT, R29, RZ, PT, P0 ;  /* 0x000000ff1d00720c */ /* 0x000fe20003f05300 */
[----:B------:R2:W2:Y:S01]  /*5ae0*/  F2I.U32.TRUNC.NTZ R13, R0 ;  /* 0x00000000000d7305 */ /* 0x0004a2000020f000 */
[----:B------:R-:W2:Y:S01]  /*5af0*/  LDC R15, c[0x0][0x148] ;  /* 0x00005200ff0f7b82 */ /* 0x000ea20000000800 */
[----:B0-----:R-:W-:-:S02]  /*5b00*/  SHF.R.U64 R12, R4, R6, R3 ;  /* 0x00000006040c7219 */ /* 0x001fc40000001203 */
[----:B------:R-:W-:-:S05]  /*5b10*/  SHF.R.U32.HI R3, RZ, R6, R3 ;  /* 0x00000006ff037219 */ /* 0x000fca0000011603 */
[----:B------:R-:W0:Y:S01]  /*5b20*/  LDC R20, c[0x0][0x600] ;  /* 0x00018000ff147b82 */ /* 0x000e220000000800 */
[-CC-:B-1----:R-:W-:Y:S02]  /*5b30*/  SHF.R.U64 R10, R12, R8.reuse, R3.reuse ;  /* 0x000000080c0a7219 */ /* 0x182fe40000001203 */
[----:B------:R-:W-:-:S05]  /*5b40*/  SHF.R.U32.HI R3, RZ, R8, R3 ;  /* 0x00000008ff037219 */ /* 0x000fca0000011603 */
[----:B------:R-:W1:Y:S01]  /*5b50*/  LDC R27, c[0x0][0x648] ;  /* 0x00019200ff1b7b82 */ /* 0x000e620000000800 */
[-C--:B---3--:R-:W-:Y:S02]  /*5b60*/  SHF.L.U32 R4, R5, R26.reuse, RZ ;  /* 0x0000001a05047219 */ /* 0x088fe400000006ff */
[-CC-:B------:R-:W-:Y:S02]  /*5b70*/  SHF.R.U64 R14, R10, R26.reuse, R3.reuse ;  /* 0x0000001a0a0e7219 */ /* 0x180fe40000001203 */
[----:B------:R-:W-:Y:S02]  /*5b80*/  SHF.R.U32.HI R5, RZ, R26, R3 ;  /* 0x0000001aff057219 */ /* 0x000fe40000011603 */
[----:B------:R-:W-:Y:S01]  /*5b90*/  LOP3.LUT R25, RZ, R4, RZ, 0x33, !PT ;  /* 0x00000004ff197212 */ /* 0x000fe200078e33ff */
[----:B------:R-:W3:Y:S01]  /*5ba0*/  LDC R30, c[0x0][0x638] ;  /* 0x00018e00ff1e7b82 */ /* 0x000ee20000000800 */
[----:B------:R-:W-:Y:S01]  /*5bb0*/  SHF.L.U32 R26, R7, R26, RZ ;  /* 0x0000001a071a7219 */ /* 0x000fe200000006ff */
[----:B------:R-:W-:-:S06]  /*5bc0*/  IMAD.MOV.U32 R4, RZ, RZ, R14 ;  /* 0x000000ffff047224 */ /* 0x000fcc00078e000e */
[----:B------:R-:W0:Y:S01]  /*5bd0*/  LDC R31, c[0x0][0x610] ;  /* 0x00018400ff1f7b82 */ /* 0x000e220000000800 */
        /* <DEDUP_REMOVED lines=11> */
.L_x_167:
[----:B------:R-:W-:Y:S01]  /*5c90*/  ISETP.NE.AND P0, PT, R2, 0x1, PT ;  /* 0x000000010200780c */ /* 0x000fe20003f05270 */
[----:B0-----:R-:W-:Y:S01]  /*5ca0*/  VIADD R7, R20, 0xffffffff ;  /* 0xffffffff14077836 */ /* 0x001fe20000000000 */
[----:B-12---:R-:W-:Y:S01]  /*5cb0*/  SHF.R.U64 R0, R4, R27, R5 ;  /* 0x0000001b04007219 */ /* 0x006fe20000001205 */
[----:B------:R-:W-:Y:S01]  /*5cc0*/  IMAD.MOV R13, RZ, RZ, -R13 ;  /* 0x000000ffff0d7224 */ /* 0x000fe200078e0a0d */
[----:B------:R-:W-:Y:S01]  /*5cd0*/  LOP3.LUT R5, R10, R25, RZ, 0xc0, !PT ;  /* 0x000000190a057212 */ /* 0x000fe200078ec0ff */
[----:B------:R-:W-:Y:S01]  /*5ce0*/  IMAD.MOV.U32 R4, RZ, RZ, 0x1 ;  /* 0x00000001ff047424 */ /* 0x000fe200078e00ff */
[----:B------:R-:W-:Y:S01]  /*5cf0*/  LOP3.LUT R12, R12, R7, RZ, 0xc0, !PT ;  /* 0x000000070c0c7212 */ /* 0x000fe200078ec0ff */
[----:B------:R-:W-:Y:S02]  /*5d00*/  IMAD.MOV R3, RZ, RZ, -R0 ;  /* 0x000000ffff037224 */ /* 0x000fe400078e0a00 */
[----:B------:R-:W-:Y:S02]  /*5d10*/  IMAD R0, R26, R0, R5 ;  /* 0x000000001a007224 */ /* 0x000fe400078e0205 */
[----:B---3--:R-:W-:-:S02]  /*5d20*/  IMAD R3, R3, R30, R14 ;  /* 0x0000001e03037224 */ /* 0x008fc400078e020e */
[----:B------:R-:W-:Y:S02]  /*5d30*/  @P0 IMAD R21, R15, R13, R24 ;  /* 0x0000000d0f150224 */ /* 0x000fe400078e0218 */
[----:B------:R-:W-:Y:S01]  /*5d40*/  IMAD R5, R3, R20, R12 ;  /* 0x0000001403057224 */ /* 0x000fe200078e020c */
[----:B------:R-:W-:Y:S01]  /*5d50*/  PRMT R3, R4, 0x7610, R3 ;  /* 0x0000761004037816 */ /* 0x000fe20000000003 */
[----:B------:R-:W-:-:S05]  /*5d60*/  IMAD R0, R0, R31, R21 ;  /* 0x0000001f00007224 */ /* 0x000fca00078e0215 */
[----:B------:R-:W-:Y:S02]  /*5d70*/  SEL R93, R5, R0, !P0 ;  /* 0x00000000055d7207 */ /* 0x000fe40004000000 */
[----:B------:R-:W-:-:S07]  /*5d80*/  SEL R0, R0, R5, !P0 ;  /* 0x0000000500007207 */ /* 0x000fce0004000000 */
.L_x_165:
[----:B------:R-:W-:Y:S01]  /*5d90*/  LOP3.LUT P0, RZ, R3, 0xff, RZ, 0xc0, !PT ;  /* 0x000000ff03ff7812 */ /* 0x000fe2000780c0ff */
[----:B------:R-:W-:-:S12]  /*5da0*/  IMAD.MOV.U32 R92, RZ, RZ, R0 ;  /* 0x000000ffff5c7224 */ /* 0x000fd800078e0000 */
[----:B------:R-:W-:Y:S05]  /*5db0*/  @P0 BRA `(.L_x_168) ;  /* 0xffffffb400000947 */ /* 0x000fea000383ffff */
[----:B------:R-:W-:Y:S05]  /*5dc0*/  EXIT ;  /* 0x000000000000794d */ /* 0x000fea0003800000 */
.L_x_7:
[----:B0-----:R-:W-:Y:S01]  /*5dd0*/  ULDC.64 UR4, c[0x0][0x650] ;  /* 0x0001940000047ab9 */ /* 0x001fe20000000a00 */
        /* <DEDUP_REMOVED lines=25> */
.L_x_170:
[----:B------:R-:W0:Y:S01]  /*5f70*/  LDC.64 R28, c[0x0][0x640] ;  /* 0x00019000ff1c7b82 */ /* 0x000e220000000a00 */
[-CC-:B------:R-:W-:Y:S01]  /*5f80*/  SHF.R.U64 R22, R12, R6.reuse, R13.reuse ;  /* 0x000000060c167219 */ /* 0x180fe2000000120d */
[----:B------:R-:W-:Y:S01]  /*5f90*/  IMAD.MOV.U32 R30, RZ, RZ, 0x1 ;  /* 0x00000001ff1e7424 */ /* 0x000fe200078e00ff */
[----:B------:R-:W-:Y:S02]  /*5fa0*/  SHF.R.U32.HI R6, RZ, R6, R13 ;  /* 0x00000006ff067219 */ /* 0x000fe4000001160d */
        /* <DEDUP_REMOVED lines=8> */
[----:B------:R-:W-:Y:S01]  /*6030*/  IMAD.IADD R9, R9, 0x1, R11 ;  /* 0x0000000109097824 */ /* 0x000fe200078e020b */
[----:B0-----:R-:W-:-:S04]  /*6040*/  ISETP.NE.U32.AND P0, PT, R28, RZ, PT ;  /* 0x000000ff1c00720c */ /* 0x001fc80003f05070 */
[----:B------:R-:W-:Y:S02]  /*6050*/  ISETP.NE.AND.EX P0, PT, R29, RZ, PT, P0 ;  /* 0x000000ff1d00720c */ /* 0x000fe40003f05300 */
[----:B------:R-:W0:Y:S01]  /*6060*/  LDC R20, c[0x0][0x600] ;  /* 0x00018000ff147b82 */ /* 0x000e220000000800 */
[-CC-:B-1----:R-:W-:Y:S01]  /*6070*/  SHF.R.U64 R14, R8, R10.reuse, R9.reuse ;  /* 0x0000000a080e7219 */ /* 0x182fe20000001209 */
[----:B------:R-:W-:Y:S01]  /*6080*/  IMAD.MOV.U32 R8, RZ, RZ, -0x1 ;  /* 0xffffffffff087424 */ /* 0x000fe200078e00ff */
[----:B------:R-:W-:-:S05]  /*6090*/  SHF.R.U32.HI R9, RZ, R10, R9 ;  /* 0x0000000aff097219 */ /* 0x000fca0000011609 */
[----:B------:R-:W1:Y:S01]  /*60a0*/  LDC R26, c[0x0][0x648] ;  /* 0x00019200ff1a7b82 */ /* 0x000e620000000800 */
[-CC-:B--2---:R-:W-:Y:S02]  /*60b0*/  SHF.R.U64 R21, R14, R12.reuse, R9.reuse ;  /* 0x0000000c0e157219 */ /* 0x184fe40000001209 */
[----:B------:R-:W-:-:S05]  /*60c0*/  SHF.R.U32.HI R6, RZ, R12, R9 ;  /* 0x0000000cff067219 */ /* 0x000fca0000011609 */
[----:B------:R-:W2:Y:S01]  /*60d0*/  LDC R27, c[0x0][0x638] ;  /* 0x00018e00ff1b7b82 */ /* 0x000ea20000000800 */
[-C--:B---3--:R-:W-:Y:S02]  /*60e0*/  SHF.L.U32 R8, R8, R25.reuse, RZ ;  /* 0x0000001908087219 */ /* 0x088fe400000006ff */
[-CC-:B------:R-:W-:Y:S02]  /*60f0*/  SHF.R.U64 R23, R21, R25.reuse, R6.reuse ;  /* 0x0000001915177219 */ /* 0x180fe40000001206 */
[----:B------:R-:W-:Y:S02]  /*6100*/  LOP3.LUT R32, RZ, R8, RZ, 0x33, !PT ;  /* 0x00000008ff207212 */ /* 0x000fe400078e33ff */
[----:B------:R-:W-:Y:S01]  /*6110*/  SHF.R.U32.HI R9, RZ, R25, R6 ;  /* 0x00000019ff097219 */ /* 0x000fe20000011606 */
[----:B------:R-:W3:Y:S01]  /*6120*/  LDC R31, c[0x0][0x610] ;  /* 0x00018400ff1f7b82 */ /* 0x000ee20000000800 */
[----:B------:R-:W-:Y:S01]  /*6130*/  IMAD.MOV.U32 R8, RZ, RZ, R23 ;  /* 0x000000ffff087224 */ /* 0x000fe200078e0017 */
[----:B------:R-:W-:Y:S06]  /*6140*/  @!P0 BRA `(.L_x_171) ;  /* 0x0000000000288947 */ /* 0x000fec0003800000 */
        /* <DEDUP_REMOVED lines=10> */
.L_x_171:
[----:B------:R-:W-:Y:S02]  /*61f0*/  ISETP.NE.AND P0, PT, R2, 0x1, PT ;  /* 0x000000010200780c */ /* 0x000fe40003f05270 */
[----:B-1----:R-:W-:Y:S01]  /*6200*/  SHF.R.U64 R6, R8, R26, R9 ;  /* 0x0000001a08067219 */ /* 0x002fe20000001209 */
[----:B0-----:R-:W-:Y:S01]  /*6210*/  VIADD R9, R20, 0xffffffff ;  /* 0xffffffff14097836 */ /* 0x001fe20000000000 */
[----:B------:R-:W-:Y:S02]  /*6220*/  SHF.L.U32 R30, R30, R25, RZ ;  /* 0x000000191e1e7219 */ /* 0x000fe400000006ff */
[----:B------:R-:W-:Y:S01]  /*6230*/  LOP3.LUT R5, R21, R32, RZ, 0xc0, !PT ;  /* 0x0000002015057212 */ /* 0x000fe200078ec0ff */
[----:B------:R-:W-:-:S04]  /*6240*/  IMAD.MOV R8, RZ, RZ, -R6 ;  /* 0x000000ffff087224 */ /* 0x000fc800078e0a06 */
[----:B------:R-:W-:Y:S01]  /*6250*/  IMAD R6, R30, R6, R5 ;  /* 0x000000061e067224 */ /* 0x000fe200078e0205 */
[----:B------:R-:W-:Y:S01]  /*6260*/  LOP3.LUT R5, R14, R9, RZ, 0xc0, !PT ;  /* 0x000000090e057212 */ /* 0x000fe200078ec0ff */
[----:B------:R-:W-:Y:S02]  /*6270*/  @P0 IMAD R3, R7, R24, R4 ;  /* 0x0000001807030224 */ /* 0x000fe400078e0204 */
[----:B--2---:R-:W-:Y:S02]  /*6280*/  IMAD R4, R8, R27, R23 ;  /* 0x0000001b08047224 */ /* 0x004fe400078e0217 */
[----:B---3--:R-:W-:Y:S02]  /*6290*/  IMAD R3, R6, R31, R3 ;  /* 0x0000001f06037224 */ /* 0x008fe400078e0203 */
[----:B------:R-:W-:Y:S02]  /*62a0*/  IMAD R4, R4, R20, R5 ;  /* 0x0000001404047224 */ /* 0x000fe400078e0205 */
[----:B------:R-:W-:-:S02]  /*62b0*/  IMAD.MOV.U32 R8, RZ, RZ, 0x1 ;  /* 0x00000001ff087424 */ /* 0x000fc400078e00ff */
[----:B------:R-:W-:Y:S01]  /*62c0*/  IMAD.MOV.U32 R6, RZ, RZ, R22 ;  /* 0x000000ffff067224 */ /* 0x000fe200078e0016 */
[----:B------:R-:W-:Y:S02]  /*62d0*/  SEL R20, R4, R3, !P0 ;  /* 0x0000000304147207 */ /* 0x000fe40004000000 */
[----:B------:R-:W-:-:S07]  /*62e0*/  SEL R21, R3, R4, !P0 ;  /* 0x0000000403157207 */ /* 0x000fce0004000000 */
.L_x_169:
[----:B------:R-:W-:-:S08]  /*62f0*/  NOP ;  /* 0x0000000000007918 */ /* 0x000fd00000000000 */
[----:B------:R-:W0:-:S00]  /*6300*/  USETMAXREG.DEALLOC.CTAPOOL 0x28 ;  /* 0x00000028000079c8 */ /* 0x000e0000080e0500 */
[----:B0-----:R-:W-:-:S13]  /*6310*/  ISETP.NE.AND P0, PT, R0, RZ, PT ;  /* 0x000000ff0000720c */ /* 0x001fda0003f05270 */
[----:B------:R-:W-:Y:S05]  /*6320*/  @P0 EXIT ;  /* 0x000000000000094d */ /* 0x000fea0003800000 */
[----:B------:R-:W-:Y:S01]  /*6330*/  LOP3.LUT P0, RZ, R8, 0xff, RZ, 0xc0, !PT ;  /* 0x000000ff08ff7812 */ /* 0x000fe2000780c0ff */
[----:B------:R-:W-:Y:S02]  /*6340*/  IMAD.MOV.U32 R0, RZ, RZ, 0x1 ;  /* 0x00000001ff007424 */ /* 0x000fe400078e00ff */
[----:B------:R-:W-:-:S10]  /*6350*/  IMAD.MOV.U32 R3, RZ, RZ, RZ ;  /* 0x000000ffff037224 */ /* 0x000fd400078e00ff */
[----:B------:R-:W-:Y:S05]  /*6360*/  @!P0 BRA `(.L_x_172) ;  /* 0x0000000c00488947 */ /* 0x000fea0003800000 */
[----:B------:R-:W0:Y:S01]  /*6370*/  LDC R0, c[0x0][0x28c] ;  /* 0x0000a300ff007b82 */ /* 0x000e220000000800 */
[----:B------:R-:W1:Y:S01]  /*6380*/  S2R R11, SR_CgaCtaId ;  /* 0x00000000000b7919 */ /* 0x000e620000008800 */
[----:B------:R-:W-:Y:S01]  /*6390*/  ULDC UR5, c[0x0][0x658] ;  /* 0x0001960000057ab9 */ /* 0x000fe20000000800 */
[----:B------:R-:W-:Y:S01]  /*63a0*/  UMOV UR7, 0xffffffff ;  /* 0xffffffff00077882 */ /* 0x000fe20000000000 */
[----:B------:R-:W-:Y:S01]  /*63b0*/  ULDC UR6, c[0x0][0xc] ;  /* 0x0000030000067ab9 */ /* 0x000fe20000000800 */
[----:B------:R-:W-:Y:S01]  /*63c0*/  USHF.L.U32 UR8, UR7, UR5, URZ ;  /* 0x0000000507087299 */ /* 0x000fe2000800063f */
[----:B------:R-:W-:Y:S01]  /*63d0*/  BSSY B0, `(.L_x_172) ;  /* 0x00000cb000007945 */ /* 0x000fe20003800000 */
[----:B------:R-:W-:Y:S01]  /*63e0*/  UMOV UR9, 0x1 ;  /* 0x0000000100097882 */ /* 0x000fe20000000000 */
[----:B------:R-:W-:Y:S01]  /*63f0*/  ULDC UR7, c[0x0][0x10] ;  /* 0x0000040000077ab9 */ /* 0x000fe20000000800 */
[----:B------:R-:W-:Y:S01]  /*6400*/  USHF.L.U32 UR18, UR9, UR5, URZ ;  /* 0x0000000509127299 */ /* 0x000fe2000800063f */
[----:B------:R-:W-:Y:S01]  /*6410*/  IMAD.MOV.U32 R9, RZ, RZ, 0x1 ;  /* 0x00000001ff097424 */ /* 0x000fe200078e00ff */
[----:B------:R-:W-:Y:S01]  /*6420*/  UIMAD.WIDE.U32 UR6, UR6, UR7, URZ ;  /* 0x00000007060672a5 */ /* 0x000fe2000f8e003f */
[----:B------:R-:W-:Y:S01]  /*6430*/  LOP3.LUT R8, R19, 0x2, RZ, 0xfc, !PT ;  /* 0x0000000213087812 */ /* 0x000fe200078efcff */
[----:B------:R-:W-:Y:S01]  /*6440*/  ULDC UR5, c[0x0][0x14] ;  /* 0x0000050000057ab9 */ /* 0x000fe20000000800 */
[----:B------:R-:W-:Y:S01]  /*6450*/  ULDC UR4, c[0x0][0x600] ;  /* 0x0001800000047ab9 */ /* 0x000fe20000000800 */
[----:B------:R-:W-:-:S02]  /*6460*/  UIMAD.WIDE.U32 UR22, UR6, UR5, URZ ;  /* 0x00000005061672a5 */ /* 0x000fc4000f8e003f */
[----:B------:R-:W-:Y:S02]  /*6470*/  UIMAD UR13, UR7, UR5, URZ ;  /* 0x00000005070d72a4 */ /* 0x000fe4000f8e023f */
[----:B------:R-:W-:Y:S02]  /*6480*/  UIADD3 UR4, UR4, -0x1, URZ ;  /* 0xffffffff04047890 */ /* 0x000fe4000fffe03f */
[----:B------:R-:W-:Y:S02]  /*6490*/  ULOP3.LUT UR17, URZ, UR8, URZ, 0x33, !UPT ;  /* 0x000000083f117292 */ /* 0x000fe4000f8e333f */
[----:B------:R-:W-:Y:S01]  /*64a0*/  UIADD3 UR13, UR23, UR13, URZ ;  /* 0x0000000d170d7290 */ /* 0x000fe2000fffe03f */
[----:B0-----:R-:W-:Y:S01]  /*64b0*/  VIADD R0, R0, 0x7f ;  /* 0x0000007f00007836 */ /* 0x001fe20000000000 */
[----:B------:R-:W-:-:S04]  /*64c0*/  ULDC.64 UR24, c[0x0][0x198] ;  /* 0x0000660000187ab9 */ /* 0x000fc80000000a00 */
[----:B------:R-:W-:-:S04]  /*64d0*/  SHF.R.S32.HI R3, RZ, 0x1f, R0 ;  /* 0x0000001fff037819 */ /* 0x000fc80000011400 */
[----:B------:R-:W-:Y:S01]  /*64e0*/  LEA.HI R10, R3, R0, RZ, 0x7 ;  /* 0x00000000030a7211 */ /* 0x000fe200078f38ff */
[C---:B-1----:R-:W-:Y:S02]  /*64f0*/  IMAD.SHL.U32 R4, R11.reuse, 0x1000, RZ ;  /* 0x000010000b047824 */ /* 0x042fe400078e00ff */
[----:B------:R-:W-:Y:S01]  /*6500*/  IMAD.SHL.U32 R11, R11, 0x20, RZ ;  /* 0x000000200b0b7824 */ /* 0x000fe200078e00ff */
[----:B------:R-:W-:Y:S01]  /*6510*/  SHF.R.S32.HI R10, RZ, 0x7, R10 ;  /* 0x00000007ff0a7819 */ /* 0x000fe2000001140a */
[----:B------:R-:W-:Y:S01]  /*6520*/  IMAD.MOV.U32 R0, RZ, RZ, 0x1 ;  /* 0x00000001ff007424 */ /* 0x000fe200078e00ff */
[----:B------:R-:W-:Y:S01]  /*6530*/  LOP3.LUT R4, R4, 0x1000, RZ, 0xc0, !PT ;  /* 0x0000100004047812 */ /* 0x000fe200078ec0ff */
[----:B------:R-:W-:Y:S01]  /*6540*/  IMAD.MOV.U32 R3, RZ, RZ, RZ ;  /* 0x000000ffff037224 */ /* 0x000fe200078e00ff */
[----:B------:R-:W-:Y:S01]  /*6550*/  LOP3.LUT R11, R11, 0x20, RZ, 0xc0, !PT ;  /* 0x000000200b0b7812 */ /* 0x000fe200078ec0ff */
[----:B------:R-:W-:Y:S01]  /*6560*/  VIADD R13, R10, 0x1 ;  /* 0x000000010a0d7836 */ /* 0x000fe20000000000 */
[----:B------:R-:W-:-:S07]  /*6570*/  LOP3.LUT R12, R4, 0x18100, RZ, 0xfc, !PT ;  /* 0x00018100040c7812 */ /* 0x000fce00078efcff */
.L_x_183:
[----:B------:R-:W-:-:S03]  /*6580*/  UMOV UR5, 0xffffffff ;  /* 0xffffffff00057882 */ /* 0x000fc60000000000 */
[----:B------:R-:W-:Y:S05]  /*6590*/  BRA.DIV UR5, `(.L_x_173) ;  /* 0x0000000e05807947 */ /* 0x000fea000b800000 */
[----:B------:R-:W-:-:S13]  /*65a0*/  ELECT P6, URZ, PT ;  /* 0x00000000003f782f */ /* 0x000fda00038c0000 */
.L_x_193:
[----:B------:R-:W0:Y:S01]  /*65b0*/  LDC R4, c[0x0][0x28c] ;  /* 0x0000a300ff047b82 */ /* 0x000e220000000800 */
[----:B------:R-:W-:Y:S01]  /*65c0*/  BSSY B1, `(.L_x_174) ;  /* 0x0000038000017945 */ /* 0x000fe20003800000 */
[----:B0-----:R-:W-:-:S13]  /*65d0*/  ISETP.LT.OR P6, PT, R4, 0x1, !P6 ;  /* 0x000000010400780c */ /* 0x001fda00077c1670 */
[----:B------:R-:W-:Y:S05]  /*65e0*/  @P6 BRA `(.L_x_175) ;  /* 0x0000000000d46947 */ /* 0x000fea0003800000 */
[----:B------:R-:W-:Y:S02]  /*65f0*/  IMAD R20, R20, 0x40, R11 ;  /* 0x0000004014147824 */ /* 0x000fe400078e020b */
[----:B------:R-:W-:Y:S02]  /*6600*/  IMAD.SHL.U32 R21, R21, 0x100, RZ ;  /* 0x0000010015157824 */ /* 0x000fe400078e00ff */
[----:B------:R-:W-:Y:S02]  /*6610*/  IMAD.MOV.U32 R24, RZ, RZ, RZ ;  /* 0x000000ffff187224 */ /* 0x000fe400078e00ff */
[----:B------:R-:W-:Y:S02]  /*6620*/  IMAD.MOV.U32 R4, RZ, RZ, R13 ;  /* 0x000000ffff047224 */ /* 0x000fe400078e000d */
[----:B------:R-:W-:Y:S02]  /*6630*/  IMAD.MOV.U32 R5, RZ, RZ, R0 ;  /* 0x000000ffff057224 */ /* 0x000fe400078e0000 */
[----:B------:R-:W-:-:S07]  /*6640*/  IMAD.MOV.U32 R7, RZ, RZ, R3 ;  /* 0x000000ffff077224 */ /* 0x000fce00078e0003 */
.L_x_178:
[----:B------:R-:W0:Y:S01]  /*6650*/  S2R R15, SR_CgaCtaId ;  /* 0x00000000000f7919 */ /* 0x000e220000008800 */
[----:B------:R-:W-:Y:S02]  /*6660*/  MOV R14, 0x400 ;  /* 0x00000400000e7802 */ /* 0x000fe40000000f00 */
[----:B------:R-:W-:Y:S02]  /*6670*/  LOP3.LUT P1, RZ, R18, 0x7f, RZ, 0xc0, !PT ;  /* 0x0000007f12ff7812 */ /* 0x000fe4000782c0ff */
[----:B0-----:R-:W-:Y:S02]  /*6680*/  LEA R22, R15, R14, 0x18 ;  /* 0x0000000e0f167211 */ /* 0x001fe400078ec0ff */
[----:B------:R-:W-:-:S09]  /*6690*/  SHF.L.U32 R14, R5, 0x1f, RZ ;  /* 0x0000001f050e7819 */ /* 0x000fd200000006ff */
[----:B------:R-:W0:Y:S01]  /*66a0*/  @!P1 LDC R15, c[0x0][0x500] ;  /* 0x00014000ff0f9b82 */ /* 0x000e220000000800 */
[----:B------:R-:W-:-:S04]  /*66b0*/  IMAD R23, R7, 0x8, R22 ;  /* 0x0000000807177824 */ /* 0x000fc800078e0216 */
[----:B------:R-:W1:Y:S02]  /*66c0*/  SYNCS.PHASECHK.TRANS64.TRYWAIT P0, [R23+URZ+0x18], R14 ;  /* 0x0000180e170075a7 */ /* 0x000e64000800017f */
[----:B-1----:R-:W-:Y:S05]  /*66d0*/  @!P0 BRA `(.L_x_176) ;  /* 0x0000000c00508947 */ /* 0x002fea0003800000 */
.L_x_194:
[----:B-1----:R-:W-:Y:S01]  /*66e0*/  PRMT R14, R8, 0x9910, RZ ;  /* 0x00009910080e7816 */ /* 0x002fe200000000ff */
[----:B0-----:R0:W-:Y:S03]  /*66f0*/  @!P1 SYNCS.ARRIVE.TRANS64 RZ, [R23+URZ], R15 ;  /* 0x0000000f17ff99a7 */ /* 0x0011e6000800003f */
[----:B------:R-:W-:-:S13]  /*6700*/  ISETP.NE.AND P0, PT, R14, 0x2, PT ;  /* 0x000000020e00780c */ /* 0x000fda0003f05270 */
[----:B0-----:R-:W-:Y:S05]  /*6710*/  @P0 BRA `(.L_x_177) ;  /* 0x0000000000040947 */ /* 0x001fea0003800000 */
[----:B------:R-:W-:Y:S01]  /*6720*/  BPT.TRAP 0x1 ;  /* 0x000000040000795c */ /* 0x000fe20000300000 */
.L_x_177:
[----:B------:R-:W-:Y:S01]  /*6730*/  R2UR UR19, R22 ;  /* 0x00000000161372ca */ /* 0x000fe200000e0000 */
[----:B------:R-:W-:Y:S01]  /*6740*/  IMAD R22, R7, 0x8000, R22 ;  /* 0x0000800007167824 */ /* 0x000fe200078e0216 */
[----:B------:R-:W-:Y:S01]  /*6750*/  R2UR UR9, R23 ;  /* 0x00000000170972ca */ /* 0x000fe200000e0000 */
[----:B------:R-:W-:Y:S01]  /*6760*/  IMAD R14, R7, 0x2000, R12 ;  /* 0x00002000070e7824 */ /* 0x000fe200078e020c */
[----:B------:R-:W-:Y:S01]  /*6770*/  UIADD3 UR6, UP0, UR24, 0xf0, URZ ;  /* 0x000000f018067890 */ /* 0x000fe2000ff1e03f */
[----:B------:R-:W-:Y:S01]  /*6780*/  VIADD R4, R4, 0xffffffff ;  /* 0xffffffff04047836 */ /* 0x000fe20000000000 */
[----:B------:R-:W-:Y:S01]  /*6790*/  R2UR UR5, R22 ;  /* 0x00000000160572ca */ /* 0x000fe200000e0000 */
[----:B------:R-:W-:Y:S01]  /*67a0*/  UIADD3 UR26, UP1, UR24, 0x1f0, URZ ;  /* 0x000001f0181a7890 */ /* 0x000fe2000ff3e03f */
[----:B------:R-:W-:Y:S01]  /*67b0*/  R2UR UR8, R14 ;  /* 0x000000000e0872ca */ /* 0x000fe200000e0000 */
[----:B------:R-:W-:Y:S01]  /*67c0*/  UIADD3.X UR7, URZ, UR25, URZ, UP0, !UPT ;  /* 0x000000193f077290 */ /* 0x000fe200087fe43f */
[----:B------:R-:W-:Y:S01]  /*67d0*/  R2UR UR11, R21 ;  /* 0x00000000150b72ca */ /* 0x000fe200000e0000 */
[----:B------:R-:W-:Y:S01]  /*67e0*/  VIADD R7, R7, 0x1 ;  /* 0x0000000107077836 */ /* 0x000fe20000000000 */
[----:B------:R-:W-:Y:S01]  /*67f0*/  R2UR UR10, R24 ;  /* 0x00000000180a72ca */ /* 0x000fe200000e0000 */
[----:B------:R-:W-:Y:S01]  /*6800*/  UIADD3.X UR27, URZ, UR25, URZ, UP1, !UPT ;  /* 0x000000193f1b7290 */ /* 0x000fe20008ffe43f */
[----:B------:R-:W-:Y:S01]  /*6810*/  R2UR UR12, R6 ;  /* 0x00000000060c72ca */ /* 0x000fe200000e0000 */
[----:B------:R-:W-:Y:S01]  /*6820*/  UMOV UR14, 0x0 ;  /* 0x00000000000e7882 */ /* 0x000fe20000000000 */
[----:B------:R-:W-:Y:S01]  /*6830*/  R2UR UR20, R20 ;  /* 0x00000000141472ca */ /* 0x000fe200000e0000 */
[----:B------:R-:W-:Y:S01]  /*6840*/  UMOV UR15, 0x10000000 ;  /* 0x10000000000f7882 */ /* 0x000fe20000000000 */
[----:B------:R-:W-:Y:S01]  /*6850*/  ISETP.GT.AND P1, PT, R4, 0x1, PT ;  /* 0x000000010400780c */ /* 0x000fe20003f24270 */
[----:B------:R-:W-:Y:S01]  /*6860*/  UIADD3 UR16, UR5, 0x100, URZ ;  /* 0x0000010005107890 */ /* 0x000fe2000fffe03f */
[----:B------:R-:W-:Y:S01]  /*6870*/  ISETP.NE.AND P0, PT, R7, 0x3, PT ;  /* 0x000000030700780c */ /* 0x000fe20003f05270 */
[----:B------:R-:W-:Y:S01]  /*6880*/  UIADD3 UR5, UR19, UR8, URZ ;  /* 0x0000000813057290 */ /* 0x000fe2000fffe03f */
[----:B------:R-:W-:Y:S01]  /*6890*/  VIADD R24, R24, 0x80 ;  /* 0x0000008018187836 */ /* 0x000fe20000000000 */
[----:B------:R-:W-:Y:S01]  /*68a0*/  UMOV UR21, 0x30000 ;  /* 0x0003000000157882 */ /* 0x000fe20000000000 */
[----:B------:R-:W-:-:S02]  /*68b0*/  SEL R14, RZ, 0x1, P0 ;  /* 0x00000001ff0e7807 */ /* 0x000fc40000000000 */
[----:B------:R-:W-:Y:S01]  /*68c0*/  UMOV UR8, UR16 ;  /* 0x0000001000087c82 */ /* 0x000fe20008000000 */
[----:B------:R-:W-:Y:S01]  /*68d0*/  SEL R7, R7, RZ, P0 ;  /* 0x000000ff07077207 */ /* 0x000fe20000000000 */
[----:B------:R0:W-:Y:S01]  /*68e0*/  UTMALDG.3D [UR8], [UR6], desc[UR14] ;  /* 0x00000e08060075b4 */ /* 0x0001e20008011000 */
[----:B------:R-:W-:Y:S01]  /*68f0*/  LOP3.LUT R5, R5, R14, RZ, 0x3c, !PT ;  /* 0x0000000e05057212 */ /* 0x000fe200078e3cff */
[----:B0-----:R-:W-:Y:S01]  /*6900*/  UMOV UR11, UR20 ;  /* 0x00000014000b7c82 */ /* 0x001fe20008000000 */
[----:B------:R-:W-:Y:S02]  /*6910*/  UMOV UR8, UR5 ;  /* 0x0000000500087c82 */ /* 0x000fe40008000000 */
[----:B------:R0:W-:Y:S02]  /*6920*/  UTMALDG.3D.MULTICAST [UR8], [UR26], UR21, desc[UR14] ;  /* 0x00000e081a0073b4 */ /* 0x0001e40008011815 */
[----:B0-----:R-:W-:Y:S05]  /*6930*/  @P1 BRA `(.L_x_178) ;  /* 0xfffffffc00441947 */ /* 0x001fea000383ffff */
.L_x_175:
[----:B------:R-:W-:Y:S05]  /*6940*/  BSYNC B1 ;  /* 0x0000000000017941 */ /* 0x000fea0003800000 */
.L_x_174:
[----:B------:R-:W-:Y:S01]  /*6950*/  LOP3.LUT P1, RZ, R9, 0xff, RZ, 0xc0, !PT ;  /* 0x000000ff09ff7812 */ /* 0x000fe2000782c0ff */
[C---:B------:R-:W-:Y:S01]  /*6960*/  IMAD.IADD R6, R10.reuse, 0x1, R3 ;  /* 0x000000010a067824 */ /* 0x040fe200078e0203 */
[----:B------:R-:W-:Y:S01]  /*6970*/  ULDC.64 UR6, c[0x0][0x650] ;  /* 0x0001940000067ab9 */ /* 0x000fe20000000a00 */
[----:B------:R-:W-:Y:S01]  /*6980*/  ISETP.GE.U32.AND P2, PT, R10, 0x3, PT ;  /* 0x000000030a00780c */ /* 0x000fe20003f46070 */
[----:B------:R-:W-:Y:S01]  /*6990*/  BSSY B1, `(.L_x_179) ;  /* 0x000006c000017945 */ /* 0x000fe20003800000 */
[----:B------:R-:W-:Y:S01]  /*69a0*/  IMAD.MOV.U32 R21, RZ, RZ, -0x1 ;  /* 0xffffffffff157424 */ /* 0x000fe200078e00ff */
[----:B------:R-:W-:Y:S01]  /*69b0*/  ISETP.GT.U32.AND P0, PT, R6, 0x2, PT ;  /* 0x000000020600780c */ /* 0x000fe20003f04070 */
[----:B------:R-:W-:Y:S01]  /*69c0*/  IMAD.MOV.U32 R20, RZ, RZ, -0x1 ;  /* 0xffffffffff147424 */ /* 0x000fe200078e00ff */
[----:B------:R-:W-:Y:S02]  /*69d0*/  PRMT R9, RZ, 0x7610, R9 ;  /* 0x00007610ff097816 */ /* 0x000fe40000000009 */
[----:B------:R-:W-:-:S03]  /*69e0*/  ISETP.LT.U32.AND P0, PT, R10, 0x3, P0 ;  /* 0x000000030a00780c */ /* 0x000fc60000701070 */
[----:B------:R-:W0:Y:S01]  /*69f0*/  @P1 S2R R5, SR_CgaCtaId ;  /* 0x0000000000051919 */ /* 0x000e220000008800 */
[----:B------:R-:W-:-:S04]  /*6a00*/  @P1 MOV R4, 0x400 ;  /* 0x0000040000041802 */ /* 0x000fc80000000f00 */
[----:B0-----:R-:W-:Y:S01]  /*6a10*/  @P1 LEA R3, R5, R4, 0x18 ;  /* 0x0000000405031211 */ /* 0x001fe200078ec0ff */
[----:B------:R-:W-:-:S03]  /*6a20*/  IMAD.WIDE.U32 R4, R6, -0x55555555, RZ ;  /* 0xaaaaaaab06047825 */ /* 0x000fc600078e00ff */
[----:B------:R0:W-:Y:S01]  /*6a30*/  @P1 SYNCS.ARRIVE.TRANS64.A1T0 RZ, [R3+URZ+0x48], RZ ;  /* 0x000048ff03ff19a7 */ /* 0x0001e2000810003f */
[----:B------:R-:W-:Y:S02]  /*6a40*/  IADD3 R16, P1, R16, UR22, RZ ;  /* 0x0000001610107c10 */ /* 0x000fe4000ff3e0ff */
[----:B------:R-:W-:Y:S02]  /*6a50*/  SHF.R.U32.HI R5, RZ, 0x1, R5 ;  /* 0x00000001ff057819 */ /* 0x000fe40000011605 */
[----:B------:R-:W-:Y:S02]  /*6a60*/  IADD3.X R17, R17, UR13, RZ, P1, !PT ;  /* 0x0000000d11117c10 */ /* 0x000fe40008ffe4ff */
[----:B------:R-:W-:Y:S02]  /*6a70*/  PRMT R4, RZ, 0x7610, R4 ;  /* 0x00007610ff047816 */ /* 0x000fe40000000004 */
[----:B0-----:R-:W-:Y:S02]  /*6a80*/  SEL R3, RZ, 0x1, !P0 ;  /* 0x00000001ff037807 */ /* 0x001fe40004000000 */
[----:B------:R-:W-:-:S02]  /*6a90*/  ISETP.GE.U32.AND P0, PT, R16, UR6, PT ;  /* 0x0000000610007c0c */ /* 0x000fc4000bf06070 */
[----:B------:R-:W-:Y:S01]  /*6aa0*/  LOP3.LUT R0, R0, R3, RZ, 0x3c, !PT ;  /* 0x0000000300007212 */ /* 0x000fe200078e3cff */
[----:B------:R-:W-:Y:S01]  /*6ab0*/  IMAD R3, R5, -0x3, R6 ;  /* 0xfffffffd05037824 */ /* 0x000fe200078e0206 */
[----:B------:R-:W-:Y:S01]  /*6ac0*/  ISETP.GE.U32.AND.EX P0, PT, R17, UR7, PT, P0 ;  /* 0x0000000711007c0c */ /* 0x000fe2000bf06100 */
[----:B------:R-:W-:Y:S01]  /*6ad0*/  IMAD.MOV.U32 R6, RZ, RZ, -0x1 ;  /* 0xffffffffff067424 */ /* 0x000fe200078e00ff */
[----:B------:R-:W-:-:S11]  /*6ae0*/  @P2 LOP3.LUT R0, R0, 0x1, R5, 0x78, !PT ;  /* 0x0000000100002812 */ /* 0x000fd600078e7805 */
[----:B------:R-:W-:Y:S05]  /*6af0*/  @P0 BRA `(.L_x_180) ;  /* 0x0000000400540947 */ /* 0x000fea0003800000 */
[----:B------:R-:W0:Y:S01]  /*6b00*/  S2R R15, SR_CTAID.X ;  /* 0x00000000000f7919 */ /* 0x000e220000002500 */
[----:B------:R-:W-:Y:S01]  /*6b10*/  ULDC.64 UR6, c[0x0][0x628] ;  /* 0x00018a0000067ab9 */ /* 0x000fe20000000a00 */
[----:B------:R-:W-:Y:S01]  /*6b20*/  ULDC UR8, c[0x0][0x630] ;  /* 0x00018c0000087ab9 */ /* 0x000fe20000000800 */
[----:B------:R-:W-:Y:S01]  /*6b30*/  ISETP.NE.U32.AND P0, PT, RZ, UR6, PT ;  /* 0x00000006ff007c0c */ /* 0x000fe2000bf05070 */
[----:B------:R-:W1:Y:S01]  /*6b40*/  S2R R20, SR_CTAID.Y ;  /* 0x0000000000147919 */ /* 0x000e620000002600 */
[----:B------:R-:W-:Y:S01]  /*6b50*/  ULDC UR9, c[0x0][0x150] ;  /* 0x0000540000097ab9 */ /* 0x000fe20000000800 */
[----:B------:R-:W-:Y:S01]  /*6b60*/  IMAD.MOV.U32 R4, RZ, RZ, R16 ;  /* 0x000000ffff047224 */ /* 0x000fe200078e0010 */
[----:B------:R-:W-:Y:S01]  /*6b70*/  ISETP.NE.AND.EX P0, PT, RZ, UR7, PT, P0 ;  /* 0x00000007ff007c0c */ /* 0x000fe2000bf05300 */
[----:B------:R-:W-:Y:S01]  /*6b80*/  IMAD.MOV.U32 R5, RZ, RZ, R17 ;  /* 0x000000ffff057224 */ /* 0x000fe200078e0011 */
[----:B0-----:R-:W-:-:S11]  /*6b90*/  I2FP.F32.U32 R22, R15 ;  /* 0x0000000f00167245 */ /* 0x001fd60000201000 */
[----:B------:R-:W-:Y:S05]  /*6ba0*/  @!P0 BRA `(.L_x_181) ;  /* 0x0000000000288947 */ /* 0x000fea0003800000 */
[----:B------:R-:W-:Y:S02]  /*6bb0*/  ULDC UR5, c[0x0][0x634] ;  /* 0x00018d0000057ab9 */ /* 0x000fe40000000800 */
[----:B------:R-:W-:-:S05]  /*6bc0*/  IADD3 R5, P0, R16, UR5, RZ ;  /* 0x0000000510057c10 */ /* 0x000fca000ff1e0ff */
[----:B------:R-:W-:-:S04]  /*6bd0*/  IMAD.X R21, RZ, RZ, R17, P0 ;  /* 0x000000ffff157224 */ /* 0x000fc800000e0611 */
[----:B------:R-:W-:-:S04]  /*6be0*/  IMAD.WIDE.U32 R6, R21, UR6, RZ ;  /* 0x0000000615067c25 */ /* 0x000fc8000f8e00ff */
[----:B------:R-:W-:-:S04]  /*6bf0*/  IMAD.WIDE.U32 R6, P0, R5, UR7, R6 ;  /* 0x0000000705067c25 */ /* 0x000fc8000f800006 */
[----:B------:R-:W-:-:S04]  /*6c00*/  IMAD.WIDE.U32 R4, R5, UR6, RZ ;  /* 0x0000000605047c25 */ /* 0x000fc8000f8e00ff */
[----:B------:R-:W-:Y:S01]  /*6c10*/  IMAD.MOV.U32 R4, RZ, RZ, R7 ;  /* 0x000000ffff047224 */ /* 0x000fe200078e0007 */
[----:B------:R-:W-:Y:S01]  /*6c20*/  IADD3 RZ, P1, R5, R6, RZ ;  /* 0x0000000605ff7210 */ /* 0x000fe20007f3e0ff */
[----:B------:R-:W-:-:S04]  /*6c30*/  IMAD.X R5, RZ, RZ, RZ, P0 ;  /* 0x000000ffff057224 */ /* 0x000fc800000e06ff */
[----:B------:R-:W-:-:S08]  /*6c40*/  IMAD.WIDE.U32.X R4, R21, UR7, R4, P1 ;  /* 0x0000000715047c25 */ /* 0x000fd000088e0404 */
.L_x_181:
[--C-:B------:R-:W-:Y:S01]  /*6c50*/  SHF.R.U64 R14, R4, UR8, R5.reuse ;  /* 0x00000008040e7c19 */ /* 0x100fe20008001205 */
[----:B------:R-:W-:Y:S01]  /*6c60*/  FMUL R22, R22, UR9 ;  /* 0x0000000916167c20 */ /* 0x000fe20008400000 */
[----:B------:R-:W-:Y:S01]  /*6c70*/  SHF.R.U32.HI R4, RZ, UR8, R5 ;  /* 0x00000008ff047c19 */ /* 0x000fe20008011605 */
[----:B------:R-:W0:Y:S01]  /*6c80*/  LDC R6, c[0x0][0x144] ;  /* 0x00005100ff067b82 */ /* 0x000e220000000800 */
[----:B------:R-:W-:Y:S01]  /*6c90*/  IADD3 R5, P0, RZ, -R14, RZ ;  /* 0x8000000eff057210 */ /* 0x000fe20007f1e0ff */
[----:B------:R-:W-:Y:S01]  /*6ca0*/  ULDC UR5, c[0x0][0x154] ;  /* 0x0000550000057ab9 */ /* 0x000fe20000000800 */
[----:B-1----:R-:W-:Y:S01]  /*6cb0*/  I2FP.F32.U32 R7, R20 ;  /* 0x0000001400077245 */ /* 0x002fe20000201000 */
[----:B------:R-:W1:Y:S01]  /*6cc0*/  F2I.U32.TRUNC.NTZ R22, R22 ;  /* 0x0000001600167305 */ /* 0x000e62000020f000 */
[----:B------:R-:W-:Y:S01]  /*6cd0*/  ULDC.64 UR6, c[0x0][0x620] ;  /* 0x0001880000067ab9 */ /* 0x000fe20000000a00 */
[----:B------:R-:W-:Y:S01]  /*6ce0*/  IMAD.X R4, RZ, RZ, ~R4, P0 ;  /* 0x000000ffff047224 */ /* 0x000fe200000e0e04 */
[----:B------:R-:W-:Y:S01]  /*6cf0*/  ISETP.NE.AND P2, PT, R2, 0x1, PT ;  /* 0x000000010200780c */ /* 0x000fe20003f45270 */
[----:B------:R-:W-:Y:S01]  /*6d00*/  FMUL R23, R7, UR5 ;  /* 0x0000000507177c20 */ /* 0x000fe20008400000 */
[----:B------:R-:W2:Y:S01]  /*6d10*/  LDC R25, c[0x0][0x148] ;  /* 0x00005200ff197b82 */ /* 0x000ea20000000800 */
[----:B------:R-:W-:Y:S01]  /*6d20*/  IMAD R4, R4, UR6, RZ ;  /* 0x0000000604047c24 */ /* 0x000fe2000f8e02ff */
[----:B------:R-:W-:-:S03]  /*6d30*/  ULDC UR5, c[0x0][0x618] ;  /* 0x0001860000057ab9 */ /* 0x000fc60000000800 */
[----:B------:R-:W3:Y:S01]  /*6d40*/  F2I.U32.TRUNC.NTZ R23, R23 ;  /* 0x0000001700177305 */ /* 0x000ee2000020f000 */
[C---:B------:R-:W-:Y:S02]  /*6d50*/  IMAD R7, R5.reuse, UR7, R4 ;  /* 0x0000000705077c24 */ /* 0x040fe4000f8e0204 */
[----:B------:R-:W-:Y:S01]  /*6d60*/  IMAD.WIDE.U32 R4, R5, UR6, R16 ;  /* 0x0000000605047c25 */ /* 0x000fe2000f8e0010 */
[----:B------:R-:W-:Y:S02]  /*6d70*/  ULDC.64 UR6, c[0x0][0x640] ;  /* 0x0001900000067ab9 */ /* 0x000fe40000000a00 */
[----:B------:R-:W-:Y:S01]  /*6d80*/  ISETP.NE.U32.AND P0, PT, RZ, UR6, PT ;  /* 0x00000006ff007c0c */ /* 0x000fe2000bf05070 */
[----:B------:R-:W-:Y:S02]  /*6d90*/  IMAD.IADD R5, R5, 0x1, R7 ;  /* 0x0000000105057824 */ /* 0x000fe400078e0207 */
[----:B-1----:R-:W-:Y:S01]  /*6da0*/  IMAD.MOV R22, RZ, RZ, -R22 ;  /* 0x000000ffff167224 */ /* 0x002fe200078e0a16 */
[----:B------:R-:W-:-:S02]  /*6db0*/  ISETP.NE.AND.EX P0, PT, RZ, UR7, PT, P0 ;  /* 0x00000007ff007c0c */ /* 0x000fc4000bf05300 */
[----:B------:R-:W-:Y:S01]  /*6dc0*/  SHF.R.U64 R21, R4, UR5, R5 ;  /* 0x0000000504157c19 */ /* 0x000fe20008001205 */
[----:B0-----:R-:W-:Y:S01]  /*6dd0*/  IMAD R15, R6, R22, R15 ;  /* 0x00000016060f7224 */ /* 0x001fe200078e020f */
[----:B------:R-:W-:Y:S01]  /*6de0*/  SHF.R.U32.HI R4, RZ, UR5, R5 ;  /* 0x00000005ff047c19 */ /* 0x000fe20008011605 */
[----:B------:R-:W-:Y:S01]  /*6df0*/  ULDC UR5, c[0x0][0x608] ;  /* 0x0001820000057ab9 */ /* 0x000fe20000000800 */
[----:B---3--:R-:W-:Y:S02]  /*6e00*/  IMAD.MOV R6, RZ, RZ, -R23 ;  /* 0x000000ffff067224 */ /* 0x008fe400078e0a17 */
[--C-:B------:R-:W-:Y:S02]  /*6e10*/  SHF.R.U64 R22, R21, UR5, R4.reuse ;  /* 0x0000000515167c19 */ /* 0x100fe40008001204 */
[----:B------:R-:W-:Y:S01]  /*6e20*/  SHF.R.U32.HI R5, RZ, UR5, R4 ;  /* 0x00000005ff057c19 */ /* 0x000fe20008011604 */
[----:B------:R-:W-:Y:S01]  /*6e30*/  ULDC UR5, c[0x0][0x658] ;  /* 0x0001960000057ab9 */ /* 0x000fe20000000800 */
[----:B--2---:R-:W-:-:S02]  /*6e40*/  @P2 IMAD R15, R25, R6, R20 ;  /* 0x00000006190f2224 */ /* 0x004fc400078e0214 */
[--C-:B------:R-:W-:Y:S02]  /*6e50*/  SHF.R.U64 R20, R22, UR5, R5.reuse ;  /* 0x0000000516147c19 */ /* 0x100fe40008001205 */
[----:B------:R-:W-:-:S03]  /*6e60*/  SHF.R.U32.HI R23, RZ, UR5, R5 ;  /* 0x00000005ff177c19 */ /* 0x000fc60008011605 */
[----:B------:R-:W-:Y:S02]  /*6e70*/  IMAD.MOV.U32 R6, RZ, RZ, R20 ;  /* 0x000000ffff067224 */ /* 0x000fe400078e0014 */
[----:B------:R-:W-:Y:S01]  /*6e80*/  IMAD.MOV.U32 R5, RZ, RZ, R23 ;  /* 0x000000ffff057224 */ /* 0x000fe200078e0017 */
[----:B------:R-:W-:Y:S06]  /*6e90*/  @!P0 BRA `(.L_x_182) ;  /* 0x00000000002c8947 */ /* 0x000fec0003800000 */
        /* <DEDUP_REMOVED lines=9> */
[----:B------:R-:W-:-:S04]  /*6f30*/  IMAD.WIDE.U32.X R4, R23, UR7, R4, P1 ;  /* 0x0000000717047c25 */ /* 0x000fc800088e0404 */
[----:B------:R-:W-:-:S07]  /*6f40*/  IMAD.MOV.U32 R6, RZ, RZ, R4 ;  /* 0x000000ffff067224 */ /* 0x000fce00078e0004 */
.L_x_182:
[----:B------:R-:W-:Y:S01]  /*6f50*/  ULDC UR5, c[0x0][0x648] ;  /* 0x0001920000057ab9 */ /* 0x000fe20000000800 */
[----:B------:R-:W-:Y:S01]  /*6f60*/  LOP3.LUT R4, R22, UR17, RZ, 0xc0, !PT ;  /* 0x0000001116047c12 */ /* 0x000fe2000f8ec0ff */
[----:B------:R-:W-:Y:S01]  /*6f70*/  ULDC UR6, c[0x0][0x610] ;  /* 0x0001840000067ab9 */ /* 0x000fe20000000800 */
[----:B------:R-:W-:Y:S01]  /*6f80*/  SHF.R.U64 R5, R6, UR5, R5 ;  /* 0x0000000506057c19 */ /* 0x000fe20008001205 */
[----:B------:R-:W-:Y:S01]  /*6f90*/  ULDC UR5, c[0x0][0x638] ;  /* 0x00018e0000057ab9 */ /* 0x000fe20000000800 */
[----:B------:R-:W-:-:S03]  /*6fa0*/  LOP3.LUT R21, R21, UR4, RZ, 0xc0, !PT ;  /* 0x0000000415157c12 */ /* 0x000fc6000f8ec0ff */
[----:B------:R-:W-:Y:S02]  /*6fb0*/  IMAD.MOV R7, RZ, RZ, -R5 ;  /* 0x000000ffff077224 */ /* 0x000fe400078e0a05 */
[----:B------:R-:W-:Y:S02]  /*6fc0*/  IMAD R4, R5, UR18, R4 ;  /* 0x0000001205047c24 */ /* 0x000fe4000f8e0204 */
[----:B------:R-:W-:Y:S01]  /*6fd0*/  IMAD R20, R7, UR5, R20 ;  /* 0x0000000507147c24 */ /* 0x000fe2000f8e0214 */
[----:B------:R-:W-:Y:S01]  /*6fe0*/  ULDC UR5, c[0x0][0x600] ;  /* 0x0001800000057ab9 */ /* 0x000fe20000000800 */
[----:B------:R-:W-:Y:S02]  /*6ff0*/  IMAD R15, R4, UR6, R15 ;  /* 0x00000006040f7c24 */ /* 0x000fe4000f8e020f */
[----:B------:R-:W-:Y:S02]  /*7000*/  IMAD R6, R20, UR5, R21 ;  /* 0x0000000514067c24 */ /* 0x000fe4000f8e0215 */
[----:B------:R-:W-:-:S03]  /*7010*/  IMAD.MOV.U32 R4, RZ, RZ, 0x1 ;  /* 0x00000001ff047424 */ /* 0x000fc600078e00ff */
[----:B------:R-:W-:Y:S02]  /*7020*/  SEL R20, R6, R15, !P2 ;  /* 0x0000000f06147207 */ /* 0x000fe40005000000 */
[----:B------:R-:W-:Y:S01]  /*7030*/  SEL R21, R15, R6, !P2 ;  /* 0x000000060f157207 */ /* 0x000fe20005000000 */
[----:B------:R-:W-:-:S07]  /*7040*/  IMAD.MOV.U32 R6, RZ, RZ, R14 ;  /* 0x000000ffff067224 */ /* 0x000fce00078e000e */
.L_x_180:
[----:B------:R-:W-:Y:S05]  /*7050*/  BSYNC B1 ;  /* 0x0000000000017941 */ /* 0x000fea0003800000 */
.L_x_179:
[----:B------:R-:W-:-:S13]  /*7060*/  LOP3.LUT P0, RZ, R4, 0xff, RZ, 0xc0, !PT ;  /* 0x000000ff04ff7812 */ /* 0x000fda000780c0ff */
[----:B------:R-:W-:Y:S05]  /*7070*/  @P0 BRA `(.L_x_183) ;  /* 0xfffffff400400947 */ /* 0x000fea000383ffff */
[----:B------:R-:W-:Y:S05]  /*7080*/  BSYNC B0 ;  /* 0x0000000000007941 */ /* 0x000fea0003800000 */
.L_x_172:
[----:B------:R-:W-:-:S03]  /*7090*/  UMOV UR5, 0xffffffff ;  /* 0xffffffff00057882 */ /* 0x000fc60000000000 */
[----:B------:R-:W-:Y:S05]  /*70a0*/  BRA.DIV UR5, `(.L_x_184) ;  /* 0x0000000205f07947 */ /* 0x000fea000b800000 */
[----:B------:R-:W-:-:S13]  /*70b0*/  ELECT P6, URZ, PT ;  /* 0x00000000003f782f */ /* 0x000fda00038c0000 */
.L_x_197:
[----:B------:R-:W-:Y:S04]  /*70c0*/  BSSY B0, `(.L_x_185) ;  /* 0x0000022000007945 */ /* 0x000fe80003800000 */
[----:B------:R-:W-:Y:S05]  /*70d0*/  @!P6 BRA `(.L_x_186) ;  /* 0x000000000080e947 */ /* 0x000fea0003800000 */
[----:B------:R-:W-:-:S04]  /*70e0*/  LOP3.LUT R19, R19, 0x2, RZ, 0xfc, !PT ;  /* 0x0000000213137812 */ /* 0x000fc800078efcff */
[----:B------:R-:W-:-:S13]  /*70f0*/  ISETP.NE.AND P0, PT, R19, 0x3, PT ;  /* 0x000000031300780c */ /* 0x000fda0003f05270 */
[----:B------:R-:W-:Y:S05]  /*7100*/  @!P0 BRA `(.L_x_187) ;  /* 0x0000000000048947 */ /* 0x000fea0003800000 */
[----:B------:R-:W-:Y:S01]  /*7110*/  BPT.TRAP 0x1 ;  /* 0x000000040000795c */ /* 0x000fe20000300000 */
.L_x_187:
[----:B------:R-:W0:Y:S01]  /*7120*/  S2R R5, SR_CgaCtaId ;  /* 0x0000000000057919 */ /* 0x000e220000008800 */
[----:B------:R-:W-:Y:S02]  /*7130*/  MOV R2, 0x400 ;  /* 0x0000040000027802 */ /* 0x000fe40000000f00 */
[----:B------:R-:W-:Y:S02]  /*7140*/  SHF.L.U32 R4, R0, 0x1f, RZ ;  /* 0x0000001f00047819 */ /* 0x000fe400000006ff */
[----:B0-----:R-:W-:-:S05]  /*7150*/  LEA R2, R5, R2, 0x18 ;  /* 0x0000000205027211 */ /* 0x001fca00078ec0ff */
[----:B------:R-:W-:-:S04]  /*7160*/  VIADD R2, R2, 0x18 ;  /* 0x0000001802027836 */ /* 0x000fc80000000000 */
[C---:B------:R-:W-:Y:S02]  /*7170*/  IMAD R7, R3.reuse, 0x8, R2 ;  /* 0x0000000803077824 */ /* 0x040fe400078e0202 */
[----:B------:R-:W-:Y:S02]  /*7180*/  VIADD R3, R3, 0x1 ;  /* 0x0000000103037836 */ /* 0x000fe40000000000 */
[----:B------:R-:W0:Y:S03]  /*7190*/  SYNCS.PHASECHK.TRANS64.TRYWAIT P0, [R7+URZ], R4 ;  /* 0x00000004070075a7 */ /* 0x000e26000800017f */
[----:B------:R-:W-:-:S04]  /*71a0*/  ISETP.NE.AND P1, PT, R3, 0x3, PT ;  /* 0x000000030300780c */ /* 0x000fc80003f25270 */
[----:B------:R-:W-:Y:S02]  /*71b0*/  SEL R5, RZ, 0x1, P1 ;  /* 0x00000001ff057807 */ /* 0x000fe40000800000 */
[----:B------:R-:W-:Y:S02]  /*71c0*/  SEL R3, R3, RZ, P1 ;  /* 0x000000ff03037207 */ /* 0x000fe40000800000 */
[----:B------:R-:W-:-:S03]  /*71d0*/  LOP3.LUT R9, R0, R5, RZ, 0x3c, !PT ;  /* 0x0000000500097212 */ /* 0x000fc600078e3cff */
[----:B------:R-:W-:Y:S01]  /*71e0*/  IMAD R6, R3, 0x8, R2 ;  /* 0x0000000803067824 */ /* 0x000fe200078e0202 */
[----:B------:R-:W-:Y:S01]  /*71f0*/  SHF.L.U32 R5, R9, 0x1f, RZ ;  /* 0x0000001f09057819 */ /* 0x000fe200000006ff */
[----:B0-----:R-:W-:Y:S06]  /*7200*/  @!P0 BRA `(.L_x_188) ;  /* 0x0000000000b88947 */ /* 0x001fec0003800000 */
.L_x_198:
[----:B------:R-:W1:Y:S01]  /*7210*/  SYNCS.PHASECHK.TRANS64.TRYWAIT P0, [R6+URZ], R5 ;  /* 0x00000005060075a7 */ /* 0x000e62000800017f */
[----:B------:R-:W-:-:S05]  /*7220*/  VIADD R0, R3, 0x1 ;  /* 0x0000000103007836 */ /* 0x000fca0000000000 */
[----:B------:R-:W-:-:S04]  /*7230*/  ISETP.NE.AND P1, PT, R0, 0x3, PT ;  /* 0x000000030000780c */ /* 0x000fc80003f25270 */
[----:B0-----:R-:W-:Y:S02]  /*7240*/  SEL R4, RZ, 0x1, P1 ;  /* 0x00000001ff047807 */ /* 0x001fe40000800000 */
[----:B------:R-:W-:Y:S02]  /*7250*/  SEL R3, R0, RZ, P1 ;  /* 0x000000ff00037207 */ /* 0x000fe40000800000 */
[----:B------:R-:W-:Y:S01]  /*7260*/  LOP3.LUT R0, R9, R4, RZ, 0x3c, !PT ;  /* 0x0000000409007212 */ /* 0x000fe200078e3cff */
[----:B-1----:R-:W-:Y:S06]  /*7270*/  @!P0 BRA `(.L_x_189) ;  /* 0x0000000000b08947 */ /* 0x002fec0003800000 */
.L_x_199:
[----:B------:R-:W-:Y:S01]  /*7280*/  IMAD R3, R3, 0x8, R2 ;  /* 0x0000000803037824 */ /* 0x000fe200078e0202 */
[----:B------:R-:W-:-:S07]  /*7290*/  SHF.L.U32 R0, R0, 0x1f, RZ ;  /* 0x0000001f00007819 */ /* 0x000fce00000006ff */
.L_x_190:
[----:B-1----:R1:W2:Y:S02]  /*72a0*/  SYNCS.PHASECHK.TRANS64.TRYWAIT P0, [R3+URZ], R0 ;  /* 0x00000000030075a7 */ /* 0x0022a4000800017f */
[----:B--2---:R-:W-:Y:S05]  /*72b0*/  @!P0 NANOSLEEP.SYNCS 0x989680 ;  /* 0x009896800000895d */ /* 0x004fea0003900000 */
[----:B------:R-:W2:Y:S02]  /*72c0*/  @!P0 SYNCS.PHASECHK.TRANS64 P0, [R3+URZ], R0 ;  /* 0x00000000030085a7 */ /* 0x000ea4000800007f */
[----:B--2---:R-:W-:Y:S05]  /*72d0*/  @!P0 BRA `(.L_x_190) ;  /* 0xfffffffc00f08947 */ /* 0x004fea000383ffff */
.L_x_186:
[----:B------:R-:W-:Y:S05]  /*72e0*/  BSYNC B0 ;  /* 0x0000000000007941 */ /* 0x000fea0003800000 */
.L_x_185:
[----:B------:R-:W-:Y:S05]  /*72f0*/  EXIT ;  /* 0x000000000000794d */ /* 0x000fea0003800000 */
.L_x_21:
[----:B----4-:R4:W0:Y:S02]  /*7300*/  SYNCS.PHASECHK.TRANS64.TRYWAIT P1, [R3+URZ], R0 ;  /* 0x00000000030075a7 */ /* 0x010824000802017f */
[----:B0-----:R-:W-:Y:S05]  /*7310*/  @!P1 NANOSLEEP.SYNCS 0x989680 ;  /* 0x009896800000995d */ /* 0x001fea0003900000 */
[----:B------:R-:W0:Y:S02]  /*7320*/  @!P1 SYNCS.PHASECHK.TRANS64 P1, [R3+URZ], R0 ;  /* 0x00000000030095a7 */ /* 0x000e24000802007f */
[----:B0-----:R-:W-:Y:S05]  /*7330*/  @!P1 BRA `(.L_x_21) ;  /* 0xfffffffc00f09947 */ /* 0x001fea000383ffff */
[----:B------:R-:W-:Y:S05]  /*7340*/  BRA `(.L_x_20) ;  /* 0xffffffa0006c7947 */ /* 0x000fea000383ffff */
.L_x_26:
[----:B-1----:R1:W3:Y:S02]  /*7350*/  SYNCS.PHASECHK.TRANS64.TRYWAIT P1, [R5+URZ], R4 ;  /* 0x00000004050075a7 */ /* 0x0022e4000802017f */
[----:B---3--:R-:W-:Y:S05]  /*7360*/  @!P1 NANOSLEEP.SYNCS 0x989680 ;  /* 0x009896800000995d */ /* 0x008fea0003900000 */
[----:B------:R-:W3:Y:S02]  /*7370*/  @!P1 SYNCS.PHASECHK.TRANS64 P1, [R5+URZ], R4 ;  /* 0x00000004050095a7 */ /* 0x000ee4000802007f */
[----:B---3--:R-:W-:Y:S05]  /*7380*/  @!P1 BRA `(.L_x_26) ;  /* 0xfffffffc00f09947 */ /* 0x008fea000383ffff */
[----:B------:R-:W-:Y:S05]  /*7390*/  BRA `(.L_x_25) ;  /* 0xffffffa400b87947 */ /* 0x000fea000383ffff */
.L_x_173:
[----:B------:R-:W-:Y:S01]  /*73a0*/  BSSY B1, `(.L_x_191) ;  /* 0x0000006000017945 */ /* 0x000fe20003800000 */
[----:B------:R-:W-:-:S07]  /*73b0*/  IMAD.MOV.U32 R15, RZ, RZ, -0x1 ;  /* 0xffffffffff0f7424 */ /* 0x000fce00078e00ff */
[----:B------:R-:W-:Y:S05]  /*73c0*/  WARPSYNC.COLLECTIVE R15, `(.L_x_192) ;  /* 0x000000000f0c7348 */ /* 0x000fea0003c00000 */
[----:B------:R-:W-:Y:S02]  /*73d0*/  ELECT P6, UR62, PT ;  /* 0x00000000003e782f */ /* 0x000fe400038c0000 */
[----:B------:R-:W-:Y:S01]  /*73e0*/  MOV R14, UR62 ;  /* 0x0000003e000e7c02 */ /* 0x000fe20008000f00 */
[----:B------:R-:W-:Y:S10]  /*73f0*/  ENDCOLLECTIVE ;  /* 0x000000000000791b */ /* 0x000ff40003800000 */
.L_x_192:
[----:B------:R-:W-:Y:S05]  /*7400*/  BSYNC B1 ;  /* 0x0000000000017941 */ /* 0x000fea0003800000 */
.L_x_191:
[----:B------:R-:W-:Y:S05]  /*7410*/  BRA `(.L_x_193) ;  /* 0xfffffff000647947 */ /* 0x000fea000383ffff */
.L_x_176:
[----:B-1----:R1:W2:Y:S02]  /*7420*/  SYNCS.PHASECHK.TRANS64.TRYWAIT P0, [R23+URZ+0x18], R14 ;  /* 0x0000180e170075a7 */ /* 0x0022a4000800017f */
[----:B--2---:R-:W-:Y:S05]  /*7430*/  @!P0 NANOSLEEP.SYNCS 0x989680 ;  /* 0x009896800000895d */ /* 0x004fea0003900000 */
[----:B------:R-:W2:Y:S02]  /*7440*/  @!P0 SYNCS.PHASECHK.TRANS64 P0, [R23+URZ+0x18], R14 ;  /* 0x0000180e170085a7 */ /* 0x000ea4000800007f */
[----:B--2---:R-:W-:Y:S05]  /*7450*/  @!P0 BRA `(.L_x_176) ;  /* 0xfffffffc00f08947 */ /* 0x004fea000383ffff */
[----:B------:R-:W-:Y:S05]  /*7460*/  BRA `(.L_x_194) ;  /* 0xfffffff0009c7947 */ /* 0x000fea000383ffff */
.L_x_184:
[----:B------:R-:W-:Y:S01]  /*7470*/  BSSY B0, `(.L_x_195) ;  /* 0x0000006000007945 */ /* 0x000fe20003800000 */
[----:B------:R-:W-:-:S07]  /*7480*/  IMAD.MOV.U32 R15, RZ, RZ, -0x1 ;  /* 0xffffffffff0f7424 */ /* 0x000fce00078e00ff */
[----:B------:R-:W-:Y:S05]  /*7490*/  WARPSYNC.COLLECTIVE R15, `(.L_x_196) ;  /* 0x000000000f0c7348 */ /* 0x000fea0003c00000 */
[----:B------:R-:W-:Y:S02]  /*74a0*/  ELECT P6, UR62, PT ;  /* 0x00000000003e782f */ /* 0x000fe400038c0000 */
[----:B------:R-:W-:Y:S01]  /*74b0*/  MOV R14, UR62 ;  /* 0x0000003e000e7c02 */ /* 0x000fe20008000f00 */
[----:B------:R-:W-:Y:S10]  /*74c0*/  ENDCOLLECTIVE ;  /* 0x000000000000791b */ /* 0x000ff40003800000 */
.L_x_196:
[----:B------:R-:W-:Y:S05]  /*74d0*/  BSYNC B0 ;  /* 0x0000000000007941 */ /* 0x000fea0003800000 */
.L_x_195:
[----:B------:R-:W-:Y:S05]  /*74e0*/  BRA `(.L_x_197) ;  /* 0xfffffff800f47947 */ /* 0x000fea000383ffff */
.L_x_188:
[----:B0-----:R0:W1:Y:S02]  /*74f0*/  SYNCS.PHASECHK.TRANS64.TRYWAIT P0, [R7+URZ], R4 ;  /* 0x00000004070075a7 */ /* 0x001064000800017f */
[----:B-1----:R-:W-:Y:S05]  /*7500*/  @!P0 NANOSLEEP.SYNCS 0x989680 ;  /* 0x009896800000895d */ /* 0x002fea0003900000 */
[----:B------:R-:W1:Y:S02]  /*7510*/  @!P0 SYNCS.PHASECHK.TRANS64 P0, [R7+URZ], R4 ;  /* 0x00000004070085a7 */ /* 0x000e64000800007f */
[----:B-1----:R-:W-:Y:S05]  /*7520*/  @!P0 BRA `(.L_x_188) ;  /* 0xfffffffc00f08947 */ /* 0x002fea000383ffff */
[----:B------:R-:W-:Y:S05]  /*7530*/  BRA `(.L_x_198) ;  /* 0xfffffffc00347947 */ /* 0x000fea000383ffff */
.L_x_189:
[----:B0-----:R0:W1:Y:S02]  /*7540*/  SYNCS.PHASECHK.TRANS64.TRYWAIT P0, [R6+URZ], R5 ;  /* 0x00000005060075a7 */ /* 0x001064000800017f */
[----:B-1----:R-:W-:Y:S05]  /*7550*/  @!P0 NANOSLEEP.SYNCS 0x989680 ;  /* 0x009896800000895d */ /* 0x002fea0003900000 */
[----:B------:R-:W1:Y:S02]  /*7560*/  @!P0 SYNCS.PHASECHK.TRANS64 P0, [R6+URZ], R5 ;  /* 0x00000005060085a7 */ /* 0x000e64000800007f */
[----:B-1----:R-:W-:Y:S05]  /*7570*/  @!P0 BRA `(.L_x_189) ;  /* 0xfffffffc00f08947 */ /* 0x002fea000383ffff */
[----:B------:R-:W-:Y:S05]  /*7580*/  BRA `(.L_x_199) ;  /* 0xfffffffc003c7947 */ /* 0x000fea000383ffff */
.L_x_200:
[----:B------:R-:W-:-:S00]  /*7590*/  BRA `(.L_x_200) ;  /* 0xfffffffc00fc7947 */ /* 0x000fc0000383ffff */
[----:B------:R-:W-:-:S00]  /*75a0*/  NOP ;  /* 0x0000000000007918 */ /* 0x000fc00000000000 */
        /* <DEDUP_REMOVED lines=13> */
.L_x_201:


//--------------------- .nv.global.init           --------------------------
	.section	.nv.global.init,"aw",@progbits
.nv.global.init:
	.type		$str$22,@object
	.size		$str$22,($str$23 - $str$22)
$str$22:
        /*0000*/ 	.byte	0x6b, 0x5f, 0x74, 0x69, 0x6c, 0x65, 0x5f, 0x63, 0x6f, 0x75, 0x6e, 0x74, 0x20, 0x3e, 0x3d, 0x20
        /*0010*/ 	.byte	0x31, 0x00
	.type		$str$23,@object
	.size		$str$23,(__unnamed_1 - $str$23)
$str$23:
        /*0012*/ 	.byte	0x2f, 0x74, 0x6d, 0x70, 0x2f, 0x63, 0x75, 0x74, 0x6c, 0x61, 0x73, 0x73, 0x5f, 0x73, 0x77, 0x65
        /*0022*/ 	.byte	0x65, 0x70, 0x5f, 0x73, 0x72, 0x63, 0x2f, 0x69, 0x6e, 0x63, 0x6c, 0x75, 0x64, 0x65, 0x2f, 0x63
        /*0032*/ 	.byte	0x75, 0x74, 0x6c, 0x61, 0x73, 0x73, 0x2f, 0x67, 0x65, 0x6d, 0x6d, 0x2f, 0x63, 0x6f, 0x6c, 0x6c
        /*0042*/ 	.byte	0x65, 0x63, 0x74, 0x69, 0x76, 0x65, 0x2f, 0x73, 0x6d, 0x39, 0x30, 0x5f, 0x6d, 0x6d, 0x61, 0x5f
        /*0052*/ 	.byte	0x74, 0x6d, 0x61, 0x5f, 0x67, 0x6d, 0x6d, 0x61, 0x5f, 0x73, 0x73, 0x5f, 0x77, 0x61, 0x72, 0x70
        /*0062*/ 	.byte	0x73, 0x70, 0x65, 0x63, 0x69, 0x61, 0x6c, 0x69, 0x7a, 0x65, 0x64, 0x2e, 0x68, 0x70, 0x70, 0x00
	.type		__unnamed_1,@object
	.size		__unnamed_1,(.L_0 - __unnamed_1)
__unnamed_1:
        /*0072*/ 	.byte	0x76, 0x6f, 0x69, 0x64, 0x20, 0x63, 0x75, 0x74, 0x6c, 0x61, 0x73, 0x73, 0x3a, 0x3a, 0x67, 0x65
        /* <DEDUP_REMOVED lines=172> */
        /*0b42*/ 	.byte	0x3a, 0x3a, 0x69, 0x64, 0x65, 0x6e, 0x74, 0x69, 0x74, 0x79, 0x5d, 0x00
.L_0:


//--------------------- .nv.shared._ZN7cutlass13device_kernelINS_4gemm6kernel13GemmUniversalIN4cute5tupleIJiiiiEEENS1_10collective13CollectiveMmaINS1_34MainloopSm90TmaGmmaWarpSpecializedILi3ENS5_IJNS4_1CILi2EEENSA_ILi1EEESC_EEENS1_35KernelTmaWarpSpecializedCooperativeEEENS5_IJNSA_ILi256EEENSA_ILi64EEENSA_ILi128EEEEEEaNS5_IJlSC_lEEEaSK_NS4_8TiledMMAINS4_8MMA_AtomIJNS4_4SM904GMMA26MMA_64x64x32_S32S8S8_SS_TNEEEENS4_6LayoutISD_NS5_IJSC_NSA_ILi0EEESS_EEEEENS5_IJNS4_10UnderscoreESV_SV_EEEEENS4_13SM90_TMA_LOADENS4_14ComposedLayoutINS4_7SwizzleILi3ELi4ELi3EEENS4_18smem_ptr_flag_bitsILi8EEENSR_INS5_IJNSA_ILi8EEESI_EEENS5_IJSI_SC_EEEEEEEvNS4_8identityENS4_23SM90_TMA_LOAD_MULTICASTES18_vS19_EENS_8epilogue10collective6detail29Sm90TmaWarpSpecializedAdapterINS1D_15DefaultEpilogueIaSK_SK_NS1C_6thread17LinearCombinationIaLi1EiiLNS1H_9ScaleType4KindE0ELNS_15FloatRoundStyleE2EaEENS1_15EpilogueDefaultEEEEEvvEEEEvNT_6ParamsE --------------------------
	.section	.nv.shared._ZN7cutlass13device_kernelINS_4gemm6kernel13GemmUniversalIN4cute5tupleIJiiiiEEENS1_10collective13CollectiveMmaINS1_34MainloopSm90TmaGmmaWarpSpecializedILi3ENS5_IJNS4_1CILi2EEENSA_ILi1EEESC_EEENS1_35KernelTmaWarpSpecializedCooperativeEEENS5_IJNSA_ILi256EEENSA_ILi64EEENSA_ILi128EEEEEEaNS5_IJlSC_lEEEaSK_NS4_8TiledMMAINS4_8MMA_AtomIJNS4_4SM904GMMA26MMA_64x64x32_S32S8S8_SS_TNEEEENS4_6LayoutISD_NS5_IJSC_NSA_ILi0EEESS_EEEEENS5_IJNS4_10UnderscoreESV_SV_EEEEENS4_13SM90_TMA_LOADENS4_14ComposedLayoutINS4_7SwizzleILi3ELi4ELi3EEENS4_18smem_ptr_flag_bitsILi8EEENSR_INS5_IJNSA_ILi8EEESI_EEENS5_IJSI_SC_EEEEEEEvNS4_8identityENS4_23SM90_TMA_LOAD_MULTICASTES18_vS19_EENS_8epilogue10collective6detail29Sm90TmaWarpSpecializedAdapterINS1D_15DefaultEpilogueIaSK_SK_NS1C_6thread17LinearCombinationIaLi1EiiLNS1H_9ScaleType4KindE0ELNS_15FloatRoundStyleE2EaEENS1_15EpilogueDefaultEEEEEvvEEEEvNT_6ParamsE,"aw",@nobits
	.sectionflags	@""
	.align	16
	.zero		1024


//--------------------- .nv.shared.reserved.0     --------------------------
	.section	.nv.shared.reserved.0,"aw",@nobits
	.weak		__nv_reservedSMEM_offset_0_alias
	.size		__nv_reservedSMEM_offset_0_alias, 0, 0
	.other		__nv_reservedSMEM_offset_0_alias,@"STO_CUDA_RESERVED_SHARED STV_DEFAULT"
__nv_reservedSMEM_offset_0_alias:
	.zero		0


//--------------------- .nv.global                --------------------------
	.section	.nv.global,"aw",@nobits
.nv.global:
	.type		_ZN39_INTERNAL_ef801f85_4_k_cu_5a855988_70364cute1_E,@object
	.size		_ZN39_INTERNAL_ef801f85_4_k_cu_5a855988_70364cute1_E,(_ZN39_INTERNAL_ef801f85_4_k_cu_5a855988_70364cuda3std3__45__cpo6cbeginE - _ZN39_INTERNAL_ef801f85_4_k_cu_5a855988_70364cute1_E)
_ZN39_INTERNAL_ef801f85_4_k_cu_5a855988_70364cute1_E:
	.zero		1
	.type		_ZN39_INTERNAL_ef801f85_4_k_cu_5a855988_70364cuda3std3__45__cpo6cbeginE,@object
	.size		_ZN39_INTERNAL_ef801f85_4_k_cu_5a855988_70364cuda3std3__45__cpo6cbeginE,(_ZN39_INTERNAL_ef801f85_4_k_cu_5a855988_70364cuda3std3__48in_placeE - _ZN39_INTERNAL_ef801f85_4_k_cu_5a855988_70364cuda3std3__45__cpo6cbeginE)
_ZN39_INTERNAL_ef801f85_4_k_cu_5a855988_70364cuda3std3__45__cpo6cbeginE:
	.zero		1
	.type		_ZN39_INTERNAL_ef801f85_4_k_cu_5a855988_70364cuda3std3__48in_placeE,@object
	.size		_ZN39_INTERNAL_ef801f85_4_k_cu_5a855988_70364cuda3std3__48in_placeE,(_ZN39_INTERNAL_ef801f85_4_k_cu_5a855988_70364cuda3std6ranges3__45__cpo9iter_moveE - _ZN39_INTERNAL_ef801f85_4_k_cu_5a855988_70364cuda3std3__48in_placeE)
_ZN39_INTERNAL_ef801f85_4_k_cu_5a855988_70364cuda3std3__48in_placeE:
	.zero		1
	.type		_ZN39_INTERNAL_ef801f85_4_k_cu_5a855988_70364cuda3std6ranges3__45__cpo9iter_moveE,@object
	.size		_ZN39_INTERNAL_ef801f85_4_k_cu_5a855988_70364cuda3std6ranges3__45__cpo9iter_moveE,(_ZN39_INTERNAL_ef801f85_4_k_cu_5a855988_70364cuda3std3__45__cpo5beginE - _ZN39_INTERNAL_ef801f85_4_k_cu_5a855988_70364cuda3std6ranges3__45__cpo9iter_moveE)
_ZN39_INTERNAL_ef801f85_4_k_cu_5a855988_70364cuda3std6ranges3__45__cpo9iter_moveE:
	.zero		1
	.type		_ZN39_INTERNAL_ef801f85_4_k_cu_5a855988_70364cuda3std3__45__cpo5beginE,@object
	.size		_ZN39_INTERNAL_ef801f85_4_k_cu_5a855988_70364cuda3std3__45__cpo5beginE,(_ZN39_INTERNAL_ef801f85_4_k_cu_5a855988_70364cuda3std3__441_GLOBAL__N__ef801f85_4_k_cu_5a855988_70366ignoreE - _ZN39_INTERNAL_ef801f85_4_k_cu_5a855988_70364cuda3std3__45__cpo5beginE)
_ZN39_INTERNAL_ef801f85_4_k_cu_5a855988_70364cuda3std3__45__cpo5beginE:
	.zero		1
	.type		_ZN39_INTERNAL_ef801f85_4_k_cu_5a855988_70364cuda3std3__441_GLOBAL__N__ef801f85_4_k_cu_5a855988_70366ignoreE,@object
	.size		_ZN39_INTERNAL_ef801f85_4_k_cu_5a855988_70364cuda3std3__441_GLOBAL__N__ef801f85_4_k_cu_5a855988_70366ignoreE,(_ZN39_INTERNAL_ef801f85_4_k_cu_5a855988_70364cute7productE - _ZN39_INTERNAL_ef801f85_4_k_cu_5a855988_70364cuda3std3__441_GLOBAL__N__ef801f85_4_k_cu_5a855988_70366ignoreE)
_ZN39_INTERNAL_ef801f85_4_k_cu_5a855988_70364cuda3std3__441_GLOBAL__N__ef801f85_4_k_cu_5a855988_70366ignoreE:
	.zero		1
	.type		_ZN39_INTERNAL_ef801f85_4_k_cu_5a855988_70364cute7productE,@object
	.size		_ZN39_INTERNAL_ef801f85_4_k_cu_5a855988_70364cute7productE,(_ZN39_INTERNAL_ef801f85_4_k_cu_5a855988_70364cuda3std3__45__cpo3endE - _ZN39_INTERNAL_ef801f85_4_k_cu_5a855988_70364cute7productE)
_ZN39_INTERNAL_ef801f85_4_k_cu_5a855988_70364cute7productE:
	.zero		1
	.type		_ZN39_INTERNAL_ef801f85_4_k_cu_5a855988_70364cuda3std3__45__cpo3endE,@object
	.size		_ZN39_INTERNAL_ef801f85_4_k_cu_5a855988_70364cuda3std3__45__cpo3endE,(_ZN39_INTERNAL_ef801f85_4_k_cu_5a855988_70364cuda3std3__419piecewise_constructE - _ZN39_INTERNAL_ef801f85_4_k_cu_5a855988_70364cuda3std3__45__cpo3endE)
_ZN39_INTERNAL_ef801f85_4_k_cu_5a855988_70364cuda3std3__45__cpo3endE:
	.zero		1
	.type		_ZN39_INTERNAL_ef801f85_4_k_cu_5a855988_70364cuda3std3__419piecewise_constructE,@object
	.size		_ZN39_INTERNAL_ef801f85_4_k_cu_5a855988_70364cuda3std3__419piecewise_constructE,(_ZN39_INTERNAL_ef801f85_4_k_cu_5a855988_70364cuda3std3__45__cpo4cendE - _ZN39_INTERNAL_ef801f85_4_k_cu_5a855988_70364cuda3std3__419piecewise_constructE)
_ZN39_INTERNAL_ef801f85_4_k_cu_5a855988_70364cuda3std3__419piecewise_constructE:
	.zero		1
	.type		_ZN39_INTERNAL_ef801f85_4_k_cu_5a855988_70364cuda3std3__45__cpo4cendE,@object
	.size		_ZN39_INTERNAL_ef801f85_4_k_cu_5a855988_70364cuda3std3__45__cpo4cendE,(_ZN39_INTERNAL_ef801f85_4_k_cu_5a855988_70364cuda3std6ranges3__45__cpo4swapE - _ZN39_INTERNAL_ef801f85_4_k_cu_5a855988_70364cuda3std3__45__cpo4cendE)
_ZN39_INTERNAL_ef801f85_4_k_cu_5a855988_70364cuda3std3__45__cpo4cendE:
	.zero		1
	.type		_ZN39_INTERNAL_ef801f85_4_k_cu_5a855988_70364cuda3std6ranges3__45__cpo4swapE,@object
	.size		_ZN39_INTERNAL_ef801f85_4_k_cu_5a855988_70364cuda3std6ranges3__45__cpo4swapE,(.L_8 - _ZN39_INTERNAL_ef801f85_4_k_cu_5a855988_70364cuda3std6ranges3__45__cpo4swapE)
_ZN39_INTERNAL_ef801f85_4_k_cu_5a855988_70364cuda3std6ranges3__45__cpo4swapE:
	.zero		1
.L_8:


//--------------------- .nv.constant0._ZN7cutlass13device_kernelINS_4gemm6kernel13GemmUniversalIN4cute5tupleIJiiiiEEENS1_10collective13CollectiveMmaINS1_34MainloopSm90TmaGmmaWarpSpecializedILi3ENS5_IJNS4_1CILi2EEENSA_ILi1EEESC_EEENS1_35KernelTmaWarpSpecializedCooperativeEEENS5_IJNSA_ILi256EEENSA_ILi64EEENSA_ILi128EEEEEEaNS5_IJlSC_lEEEaSK_NS4_8TiledMMAINS4_8MMA_AtomIJNS4_4SM904GMMA26MMA_64x64x32_S32S8S8_SS_TNEEEENS4_6LayoutISD_NS5_IJSC_NSA_ILi0EEESS_EEEEENS5_IJNS4_10UnderscoreESV_SV_EEEEENS4_13SM90_TMA_LOADENS4_14ComposedLayoutINS4_7SwizzleILi3ELi4ELi3EEENS4_18smem_ptr_flag_bitsILi8EEENSR_INS5_IJNSA_ILi8EEESI_EEENS5_IJSI_SC_EEEEEEEvNS4_8identityENS4_23SM90_TMA_LOAD_MULTICASTES18_vS19_EENS_8epilogue10collective6detail29Sm90TmaWarpSpecializedAdapterINS1D_15DefaultEpilogueIaSK_SK_NS1C_6thread17LinearCombinationIaLi1EiiLNS1H_9ScaleType4KindE0ELNS_15FloatRoundStyleE2EaEENS1_15EpilogueDefaultEEEEEvvEEEEvNT_6ParamsE --------------------------
	.section	.nv.constant0._ZN7cutlass13device_kernelINS_4gemm6kernel13GemmUniversalIN4cute5tupleIJiiiiEEENS1_10collective13CollectiveMmaINS1_34MainloopSm90TmaGmmaWarpSpecializedILi3ENS5_IJNS4_1CILi2EEENSA_ILi1EEESC_EEENS1_35KernelTmaWarpSpecializedCooperativeEEENS5_IJNSA_ILi256EEENSA_ILi64EEENSA_ILi128EEEEEEaNS5_IJlSC_lEEEaSK_NS4_8TiledMMAINS4_8MMA_AtomIJNS4_4SM904GMMA26MMA_64x64x32_S32S8S8_SS_TNEEEENS4_6LayoutISD_NS5_IJSC_NSA_ILi0EEESS_EEEEENS5_IJNS4_10UnderscoreESV_SV_EEEEENS4_13SM90_TMA_LOADENS4_14ComposedLayoutINS4_7SwizzleILi3ELi4ELi3EEENS4_18smem_ptr_flag_bitsILi8EEENSR_INS5_IJNSA_ILi8EEESI_EEENS5_IJSI_SC_EEEEEEEvNS4_8identityENS4_23SM90_TMA_LOAD_MULTICASTES18_vS19_EENS_8epilogue10collective6detail29Sm90TmaWarpSpecializedAdapterINS1D_15DefaultEpilogueIaSK_SK_NS1C_6thread17LinearCombinationIaLi1EiiLNS1H_9ScaleType4KindE0ELNS_15FloatRoundStyleE2EaEENS1_15EpilogueDefaultEEEEEvvEEEEvNT_6ParamsE,"a",@progbits
	.sectionflags	@""
	.align	4
.nv.constant0._ZN7cutlass13device_kernelINS_4gemm6kernel13GemmUniversalIN4cute5tupleIJiiiiEEENS1_10collective13CollectiveMmaINS1_34MainloopSm90TmaGmmaWarpSpecializedILi3ENS5_IJNS4_1CILi2EEENSA_ILi1EEESC_EEENS1_35KernelTmaWarpSpecializedCooperativeEEENS5_IJNSA_ILi256EEENSA_ILi64EEENSA_ILi128EEEEEEaNS5_IJlSC_lEEEaSK_NS4_8TiledMMAINS4_8MMA_AtomIJNS4_4SM904GMMA26MMA_64x64x32_S32S8S8_SS_TNEEEENS4_6LayoutISD_NS5_IJSC_NSA_ILi0EEESS_EEEEENS5_IJNS4_10UnderscoreESV_SV_EEEEENS4_13SM90_TMA_LOADENS4_14ComposedLayoutINS4_7SwizzleILi3ELi4ELi3EEENS4_18smem_ptr_flag_bitsILi8EEENSR_INS5_IJNSA_ILi8EEESI_EEENS5_IJSI_SC_EEEEEEEvNS4_8identityENS4_23SM90_TMA_LOAD_MULTICASTES18_vS19_EENS_8epilogue10collective6detail29Sm90TmaWarpSpecializedAdapterINS1D_15DefaultEpilogueIaSK_SK_NS1C_6thread17LinearCombinationIaLi1EiiLNS1H_9ScaleType4KindE0ELNS_15FloatRoundStyleE2EaEENS1_15EpilogueDefaultEEEEEvvEEEEvNT_6ParamsE:
	.zero		1664


//--------------------- SYMBOLS --------------------------

	.type		.nv.reservedSmem.offset0,@object
	.size		.nv.reservedSmem.offset0,0x4
	.type		__assertfail,@function
